//
// Generated by NVIDIA NVVM Compiler
//
// Compiler Build ID: CL-36424714
// Cuda compilation tools, release 13.0, V13.0.88
// Based on NVVM 20.0.0
//

.version 9.0
.target sm_100
.address_size 64

	// .globl	_Z19cuda_fit_acf_kernelPK9complex_tPfS2_S2_S2_S2_S2_Piii
.extern .shared .align 16 .b8 sdata[];

.visible .entry _Z19cuda_fit_acf_kernelPK9complex_tPfS2_S2_S2_S2_S2_Piii(
	.param .u64 .ptr .align 1 _Z19cuda_fit_acf_kernelPK9complex_tPfS2_S2_S2_S2_S2_Piii_param_0,
	.param .u64 .ptr .align 1 _Z19cuda_fit_acf_kernelPK9complex_tPfS2_S2_S2_S2_S2_Piii_param_1,
	.param .u64 .ptr .align 1 _Z19cuda_fit_acf_kernelPK9complex_tPfS2_S2_S2_S2_S2_Piii_param_2,
	.param .u64 .ptr .align 1 _Z19cuda_fit_acf_kernelPK9complex_tPfS2_S2_S2_S2_S2_Piii_param_3,
	.param .u64 .ptr .align 1 _Z19cuda_fit_acf_kernelPK9complex_tPfS2_S2_S2_S2_S2_Piii_param_4,
	.param .u64 .ptr .align 1 _Z19cuda_fit_acf_kernelPK9complex_tPfS2_S2_S2_S2_S2_Piii_param_5,
	.param .u64 .ptr .align 1 _Z19cuda_fit_acf_kernelPK9complex_tPfS2_S2_S2_S2_S2_Piii_param_6,
	.param .u64 .ptr .align 1 _Z19cuda_fit_acf_kernelPK9complex_tPfS2_S2_S2_S2_S2_Piii_param_7,
	.param .u32 _Z19cuda_fit_acf_kernelPK9complex_tPfS2_S2_S2_S2_S2_Piii_param_8,
	.param .u32 _Z19cuda_fit_acf_kernelPK9complex_tPfS2_S2_S2_S2_S2_Piii_param_9
)
{
	.reg .pred 	%p<26>;
	.reg .b32 	%r<21>;
	.reg .b32 	%f<121>;
	.reg .b64 	%rd<30>;
	.reg .b64 	%fd<13>;

	ld.param.u64 	%rd9, [_Z19cuda_fit_acf_kernelPK9complex_tPfS2_S2_S2_S2_S2_Piii_param_1];
	ld.param.u64 	%rd11, [_Z19cuda_fit_acf_kernelPK9complex_tPfS2_S2_S2_S2_S2_Piii_param_3];
	ld.param.u64 	%rd12, [_Z19cuda_fit_acf_kernelPK9complex_tPfS2_S2_S2_S2_S2_Piii_param_4];
	ld.param.u64 	%rd13, [_Z19cuda_fit_acf_kernelPK9complex_tPfS2_S2_S2_S2_S2_Piii_param_5];
	ld.param.u64 	%rd15, [_Z19cuda_fit_acf_kernelPK9complex_tPfS2_S2_S2_S2_S2_Piii_param_7];
	ld.param.u32 	%r3, [_Z19cuda_fit_acf_kernelPK9complex_tPfS2_S2_S2_S2_S2_Piii_param_8];
	ld.param.u32 	%r2, [_Z19cuda_fit_acf_kernelPK9complex_tPfS2_S2_S2_S2_S2_Piii_param_9];
	mov.u32 	%r4, %ctaid.x;
	mov.u32 	%r5, %ntid.x;
	mov.u32 	%r6, %tid.x;
	mad.lo.s32 	%r1, %r4, %r5, %r6;
	setp.ge.s32 	%p1, %r1, %r3;
	@%p1 bra 	$L__BB0_11;
	ld.param.u64 	%rd29, [_Z19cuda_fit_acf_kernelPK9complex_tPfS2_S2_S2_S2_S2_Piii_param_6];
	ld.param.u64 	%rd28, [_Z19cuda_fit_acf_kernelPK9complex_tPfS2_S2_S2_S2_S2_Piii_param_2];
	ld.param.u64 	%rd27, [_Z19cuda_fit_acf_kernelPK9complex_tPfS2_S2_S2_S2_S2_Piii_param_0];
	cvta.to.global.u64 	%rd16, %rd9;
	cvta.to.global.u64 	%rd17, %rd28;
	cvta.to.global.u64 	%rd18, %rd11;
	cvta.to.global.u64 	%rd19, %rd12;
	cvta.to.global.u64 	%rd20, %rd13;
	cvta.to.global.u64 	%rd21, %rd15;
	cvta.to.global.u64 	%rd22, %rd27;
	cvta.to.global.u64 	%rd23, %rd29;
	mul.lo.s32 	%r7, %r2, %r1;
	mul.wide.s32 	%rd24, %r7, 8;
	add.s64 	%rd1, %rd22, %rd24;
	mul.wide.s32 	%rd25, %r1, 4;
	add.s64 	%rd2, %rd16, %rd25;
	mov.b32 	%r8, 0;
	st.global.u32 	[%rd2], %r8;
	add.s64 	%rd3, %rd17, %rd25;
	mov.b32 	%r9, 1112014848;
	st.global.u32 	[%rd3], %r9;
	ld.global.f32 	%f8, [%rd1];
	add.s64 	%rd4, %rd18, %rd25;
	st.global.f32 	[%rd4], %f8;
	add.s64 	%rd5, %rd19, %rd25;
	mov.b32 	%r10, 1092616192;
	st.global.u32 	[%rd5], %r10;
	add.s64 	%rd6, %rd20, %rd25;
	mov.b32 	%r11, 1084227584;
	st.global.u32 	[%rd6], %r11;
	ld.global.f32 	%f9, [%rd4];
	mul.f32 	%f10, %f9, 0f3DCCCCCD;
	add.s64 	%rd26, %rd23, %rd25;
	st.global.f32 	[%rd26], %f10;
	add.s64 	%rd7, %rd21, %rd25;
	mov.b32 	%r12, 1;
	st.global.u32 	[%rd7], %r12;
	setp.lt.s32 	%p2, %r2, 3;
	@%p2 bra 	$L__BB0_10;
	ld.global.f32 	%f11, [%rd4];
	setp.leu.f32 	%p3, %f11, 0f42C80000;
	@%p3 bra 	$L__BB0_10;
	ld.global.f32 	%f12, [%rd1+12];
	ld.global.f32 	%f13, [%rd1+8];
	abs.f32 	%f14, %f13;
	abs.f32 	%f15, %f12;
	setp.gt.f32 	%p4, %f15, %f14;
	selp.f32 	%f16, %f15, %f14, %p4;
	selp.f32 	%f17, %f14, %f15, %p4;
	div.rn.f32 	%f18, %f17, %f16;
	mul.f32 	%f19, %f18, %f18;
	fma.rn.f32 	%f20, %f19, 0f3B33710B, 0fBC807748;
	fma.rn.f32 	%f21, %f20, %f19, 0f3D2CDAB2;
	fma.rn.f32 	%f22, %f21, %f19, 0fBD992D10;
	fma.rn.f32 	%f23, %f22, %f19, 0f3DD9EA6C;
	fma.rn.f32 	%f24, %f23, %f19, 0fBE117CB1;
	fma.rn.f32 	%f25, %f24, %f19, 0f3E4CBCE0;
	fma.rn.f32 	%f26, %f25, %f19, 0fBEAAAA7D;
	mul.f32 	%f27, %f19, %f26;
	fma.rn.f32 	%f28, %f27, %f18, %f18;
	neg.f32 	%f29, %f28;
	fma.rn.f32 	%f30, 0f3F6EE581, 0f3FD774EB, %f29;
	selp.f32 	%f31, %f30, %f28, %p4;
	selp.f32 	%f32, 0f3F6EE581, 0f3FEEE581, %p4;
	selp.f32 	%f33, %f28, %f29, %p4;
	mov.b32 	%r14, %f13;
	fma.rn.f32 	%f34, %f32, 0f3FD774EB, %f33;
	setp.lt.s32 	%p5, %r14, 0;
	selp.f32 	%f35, %f34, %f31, %p5;
	add.f32 	%f36, %f15, %f14;
	setp.eq.f32 	%p6, %f16, 0f00000000;
	selp.f32 	%f37, 0f40490FDB, 0f00000000, %p5;
	setp.eq.f32 	%p7, %f14, %f15;
	selp.f32 	%f38, 0f4016CBE4, 0f3F490FDB, %p5;
	selp.f32 	%f39, %f38, %f35, %p7;
	selp.f32 	%f40, %f37, %f39, %p6;
	abs.f32 	%f41, %f36;
	setp.nan.f32 	%p8, %f41, %f41;
	copysign.f32 	%f42, %f12, %f40;
	selp.f32 	%f43, %f36, %f42, %p8;
	ld.global.f32 	%f44, [%rd1+20];
	ld.global.f32 	%f45, [%rd1+16];
	abs.f32 	%f46, %f45;
	abs.f32 	%f47, %f44;
	setp.gt.f32 	%p9, %f47, %f46;
	selp.f32 	%f48, %f47, %f46, %p9;
	selp.f32 	%f49, %f46, %f47, %p9;
	div.rn.f32 	%f50, %f49, %f48;
	mul.f32 	%f51, %f50, %f50;
	fma.rn.f32 	%f52, %f51, 0f3B33710B, 0fBC807748;
	fma.rn.f32 	%f53, %f52, %f51, 0f3D2CDAB2;
	fma.rn.f32 	%f54, %f53, %f51, 0fBD992D10;
	fma.rn.f32 	%f55, %f54, %f51, 0f3DD9EA6C;
	fma.rn.f32 	%f56, %f55, %f51, 0fBE117CB1;
	fma.rn.f32 	%f57, %f56, %f51, 0f3E4CBCE0;
	fma.rn.f32 	%f58, %f57, %f51, 0fBEAAAA7D;
	mul.f32 	%f59, %f51, %f58;
	fma.rn.f32 	%f60, %f59, %f50, %f50;
	neg.f32 	%f61, %f60;
	fma.rn.f32 	%f62, 0f3F6EE581, 0f3FD774EB, %f61;
	selp.f32 	%f63, %f62, %f60, %p9;
	selp.f32 	%f64, 0f3F6EE581, 0f3FEEE581, %p9;
	selp.f32 	%f65, %f60, %f61, %p9;
	mov.b32 	%r15, %f45;
	fma.rn.f32 	%f66, %f64, 0f3FD774EB, %f65;
	setp.lt.s32 	%p10, %r15, 0;
	selp.f32 	%f67, %f66, %f63, %p10;
	add.f32 	%f68, %f47, %f46;
	setp.eq.f32 	%p11, %f48, 0f00000000;
	selp.f32 	%f69, 0f40490FDB, 0f00000000, %p10;
	setp.eq.f32 	%p12, %f46, %f47;
	selp.f32 	%f70, 0f4016CBE4, 0f3F490FDB, %p10;
	selp.f32 	%f71, %f70, %f67, %p12;
	selp.f32 	%f72, %f69, %f71, %p11;
	abs.f32 	%f73, %f68;
	setp.nan.f32 	%p13, %f73, %f73;
	copysign.f32 	%f74, %f44, %f72;
	selp.f32 	%f75, %f68, %f74, %p13;
	sub.f32 	%f120, %f75, %f43;
	cvt.f64.f32 	%fd11, %f120;
	setp.leu.f64 	%p14, %fd11, 0d400921FB54442D18;
	@%p14 bra 	$L__BB0_4;
	bra.uni 	$L__BB0_12;
$L__BB0_4:
	cvt.f64.f32 	%fd12, %f120;
	setp.geu.f64 	%p16, %fd12, 0dC00921FB54442D18;
	@%p16 bra 	$L__BB0_6;
$L__BB0_5:
	add.f64 	%fd8, %fd12, 0d401921FB54442D18;
	cvt.rn.f32.f64 	%f120, %fd8;
	cvt.f64.f32 	%fd12, %f120;
	setp.lt.f64 	%p17, %fd12, 0dC00921FB54442D18;
	@%p17 bra 	$L__BB0_5;
$L__BB0_6:
	mul.f32 	%f76, %f120, 0f43960000;
	cvt.f64.f32 	%fd9, %f76;
	div.rn.f64 	%fd10, %fd9, 0d3F8EE213C076B02D;
	cvt.rn.f32.f64 	%f77, %fd10;
	st.global.f32 	[%rd2], %f77;
	ld.global.f32 	%f78, [%rd1+8];
	ld.global.f32 	%f79, [%rd1+12];
	mul.f32 	%f80, %f79, %f79;
	fma.rn.f32 	%f81, %f78, %f78, %f80;
	sqrt.rn.f32 	%f6, %f81;
	ld.global.f32 	%f82, [%rd1+16];
	ld.global.f32 	%f83, [%rd1+20];
	mul.f32 	%f84, %f83, %f83;
	fma.rn.f32 	%f85, %f82, %f82, %f84;
	sqrt.rn.f32 	%f86, %f85;
	setp.leu.f32 	%p18, %f6, 0f00000000;
	setp.leu.f32 	%p19, %f86, 0f00000000;
	or.pred  	%p20, %p18, %p19;
	@%p20 bra 	$L__BB0_9;
	div.rn.f32 	%f87, %f6, %f86;
	setp.lt.f32 	%p21, %f87, 0f00800000;
	mul.f32 	%f88, %f87, 0f4B000000;
	selp.f32 	%f89, %f88, %f87, %p21;
	selp.f32 	%f90, 0fC1B80000, 0f00000000, %p21;
	mov.b32 	%r16, %f89;
	add.s32 	%r17, %r16, -1059760811;
	and.b32  	%r18, %r17, -8388608;
	sub.s32 	%r19, %r16, %r18;
	mov.b32 	%f91, %r19;
	cvt.rn.f32.s32 	%f92, %r18;
	fma.rn.f32 	%f93, %f92, 0f34000000, %f90;
	add.f32 	%f94, %f91, 0fBF800000;
	fma.rn.f32 	%f95, %f94, 0fBE055027, 0f3E1039F6;
	fma.rn.f32 	%f96, %f95, %f94, 0fBDF8CDCC;
	fma.rn.f32 	%f97, %f96, %f94, 0f3E0F2955;
	fma.rn.f32 	%f98, %f97, %f94, 0fBE2AD8B9;
	fma.rn.f32 	%f99, %f98, %f94, 0f3E4CED0B;
	fma.rn.f32 	%f100, %f99, %f94, 0fBE7FFF22;
	fma.rn.f32 	%f101, %f100, %f94, 0f3EAAAA78;
	fma.rn.f32 	%f102, %f101, %f94, 0fBF000000;
	mul.f32 	%f103, %f94, %f102;
	fma.rn.f32 	%f104, %f103, %f94, %f94;
	fma.rn.f32 	%f105, %f93, 0f3F317218, %f104;
	setp.gt.u32 	%p22, %r16, 2139095039;
	fma.rn.f32 	%f106, %f89, 0f7F800000, 0f7F800000;
	selp.f32 	%f107, %f106, %f105, %p22;
	setp.eq.f32 	%p23, %f89, 0f00000000;
	div.rn.f32 	%f108, %f107, 0f3B1D4952;
	mul.f32 	%f109, %f108, 0f42480000;
	selp.f32 	%f110, 0fFF800000, %f109, %p23;
	setp.lt.f32 	%p24, %f110, 0f41200000;
	selp.f32 	%f111, 0f41200000, %f110, %p24;
	st.global.f32 	[%rd3], %f111;
	setp.leu.f32 	%p25, %f111, 0f43FA0000;
	@%p25 bra 	$L__BB0_9;
	mov.b32 	%r20, 1140457472;
	st.global.u32 	[%rd3], %r20;
$L__BB0_9:
	ld.global.f32 	%f112, [%rd4];
	div.rn.f32 	%f113, %f112, 0f42C80000;
	sqrt.rn.f32 	%f114, %f113;
	mov.f32 	%f115, 0f42480000;
	div.rn.f32 	%f116, %f115, %f114;
	st.global.f32 	[%rd5], %f116;
	mov.f32 	%f117, 0f41A00000;
	div.rn.f32 	%f118, %f117, %f114;
	st.global.f32 	[%rd6], %f118;
	bra.uni 	$L__BB0_11;
$L__BB0_10:
	mov.b32 	%r13, 0;
	st.global.u32 	[%rd7], %r13;
$L__BB0_11:
	ret;
$L__BB0_12:
	add.f64 	%fd7, %fd11, 0dC01921FB54442D18;
	cvt.rn.f32.f64 	%f120, %fd7;
	cvt.f64.f32 	%fd11, %f120;
	setp.gt.f64 	%p15, %fd11, 0d400921FB54442D18;
	@%p15 bra 	$L__BB0_12;
	bra.uni 	$L__BB0_4;

}
	// .globl	_Z22cuda_statistics_kernelPKfS0_S0_PKiiPfS3_S3_Pi
.visible .entry _Z22cuda_statistics_kernelPKfS0_S0_PKiiPfS3_S3_Pi(
	.param .u64 .ptr .align 1 _Z22cuda_statistics_kernelPKfS0_S0_PKiiPfS3_S3_Pi_param_0,
	.param .u64 .ptr .align 1 _Z22cuda_statistics_kernelPKfS0_S0_PKiiPfS3_S3_Pi_param_1,
	.param .u64 .ptr .align 1 _Z22cuda_statistics_kernelPKfS0_S0_PKiiPfS3_S3_Pi_param_2,
	.param .u64 .ptr .align 1 _Z22cuda_statistics_kernelPKfS0_S0_PKiiPfS3_S3_Pi_param_3,
	.param .u32 _Z22cuda_statistics_kernelPKfS0_S0_PKiiPfS3_S3_Pi_param_4,
	.param .u64 .ptr .align 1 _Z22cuda_statistics_kernelPKfS0_S0_PKiiPfS3_S3_Pi_param_5,
	.param .u64 .ptr .align 1 _Z22cuda_statistics_kernelPKfS0_S0_PKiiPfS3_S3_Pi_param_6,
	.param .u64 .ptr .align 1 _Z22cuda_statistics_kernelPKfS0_S0_PKiiPfS3_S3_Pi_param_7,
	.param .u64 .ptr .align 1 _Z22cuda_statistics_kernelPKfS0_S0_PKiiPfS3_S3_Pi_param_8
)
{
	.reg .pred 	%p<7>;
	.reg .b32 	%r<29>;
	.reg .b32 	%f<24>;
	.reg .b64 	%rd<23>;

	ld.param.u64 	%rd1, [_Z22cuda_statistics_kernelPKfS0_S0_PKiiPfS3_S3_Pi_param_0];
	ld.param.u64 	%rd2, [_Z22cuda_statistics_kernelPKfS0_S0_PKiiPfS3_S3_Pi_param_1];
	ld.param.u64 	%rd3, [_Z22cuda_statistics_kernelPKfS0_S0_PKiiPfS3_S3_Pi_param_2];
	ld.param.u64 	%rd4, [_Z22cuda_statistics_kernelPKfS0_S0_PKiiPfS3_S3_Pi_param_3];
	ld.param.u32 	%r11, [_Z22cuda_statistics_kernelPKfS0_S0_PKiiPfS3_S3_Pi_param_4];
	ld.param.u64 	%rd5, [_Z22cuda_statistics_kernelPKfS0_S0_PKiiPfS3_S3_Pi_param_5];
	ld.param.u64 	%rd6, [_Z22cuda_statistics_kernelPKfS0_S0_PKiiPfS3_S3_Pi_param_6];
	ld.param.u64 	%rd7, [_Z22cuda_statistics_kernelPKfS0_S0_PKiiPfS3_S3_Pi_param_7];
	ld.param.u64 	%rd8, [_Z22cuda_statistics_kernelPKfS0_S0_PKiiPfS3_S3_Pi_param_8];
	mov.u32 	%r1, %tid.x;
	mov.u32 	%r12, %ctaid.x;
	mov.u32 	%r28, %ntid.x;
	mad.lo.s32 	%r3, %r12, %r28, %r1;
	shl.b32 	%r13, %r1, 2;
	mov.u32 	%r14, sdata;
	add.s32 	%r4, %r14, %r13;
	mov.b32 	%r15, 0;
	st.shared.u32 	[%r4], %r15;
	shl.b32 	%r5, %r28, 2;
	add.s32 	%r6, %r4, %r5;
	st.shared.u32 	[%r6], %r15;
	add.s32 	%r7, %r6, %r5;
	st.shared.u32 	[%r7], %r15;
	add.s32 	%r8, %r7, %r5;
	st.shared.u32 	[%r8], %r15;
	setp.ge.s32 	%p1, %r3, %r11;
	@%p1 bra 	$L__BB1_3;
	cvta.to.global.u64 	%rd9, %rd4;
	mul.wide.s32 	%rd10, %r3, 4;
	add.s64 	%rd11, %rd9, %rd10;
	ld.global.u32 	%r16, [%rd11];
	setp.lt.s32 	%p2, %r16, 1;
	@%p2 bra 	$L__BB1_3;
	cvta.to.global.u64 	%rd12, %rd1;
	add.s64 	%rd14, %rd12, %rd10;
	ld.global.f32 	%f1, [%rd14];
	st.shared.f32 	[%r4], %f1;
	cvta.to.global.u64 	%rd15, %rd2;
	add.s64 	%rd16, %rd15, %rd10;
	ld.global.f32 	%f2, [%rd16];
	st.shared.f32 	[%r6], %f2;
	cvta.to.global.u64 	%rd17, %rd3;
	add.s64 	%rd18, %rd17, %rd10;
	ld.global.f32 	%f3, [%rd18];
	st.shared.f32 	[%r7], %f3;
	mov.b32 	%r17, 1065353216;
	st.shared.u32 	[%r8], %r17;
$L__BB1_3:
	bar.sync 	0;
	setp.lt.u32 	%p3, %r28, 2;
	@%p3 bra 	$L__BB1_7;
$L__BB1_4:
	shr.u32 	%r10, %r28, 1;
	setp.ge.u32 	%p4, %r1, %r10;
	@%p4 bra 	$L__BB1_6;
	shl.b32 	%r18, %r10, 2;
	add.s32 	%r19, %r4, %r18;
	ld.shared.f32 	%f4, [%r19];
	ld.shared.f32 	%f5, [%r4];
	add.f32 	%f6, %f4, %f5;
	st.shared.f32 	[%r4], %f6;
	add.s32 	%r20, %r19, %r5;
	ld.shared.f32 	%f7, [%r20];
	ld.shared.f32 	%f8, [%r6];
	add.f32 	%f9, %f7, %f8;
	st.shared.f32 	[%r6], %f9;
	add.s32 	%r21, %r20, %r5;
	ld.shared.f32 	%f10, [%r21];
	ld.shared.f32 	%f11, [%r7];
	add.f32 	%f12, %f10, %f11;
	st.shared.f32 	[%r7], %f12;
	add.s32 	%r22, %r21, %r5;
	ld.shared.f32 	%f13, [%r22];
	ld.shared.f32 	%f14, [%r8];
	add.f32 	%f15, %f13, %f14;
	st.shared.f32 	[%r8], %f15;
$L__BB1_6:
	bar.sync 	0;
	setp.gt.u32 	%p5, %r28, 3;
	mov.u32 	%r28, %r10;
	@%p5 bra 	$L__BB1_4;
$L__BB1_7:
	setp.ne.s32 	%p6, %r1, 0;
	@%p6 bra 	$L__BB1_9;
	ld.shared.f32 	%f16, [sdata];
	cvta.to.global.u64 	%rd19, %rd5;
	atom.global.add.f32 	%f17, [%rd19], %f16;
	add.s32 	%r25, %r14, %r5;
	ld.shared.f32 	%f18, [%r25];
	cvta.to.global.u64 	%rd20, %rd6;
	atom.global.add.f32 	%f19, [%rd20], %f18;
	add.s32 	%r26, %r25, %r5;
	ld.shared.f32 	%f20, [%r26];
	cvta.to.global.u64 	%rd21, %rd7;
	atom.global.add.f32 	%f21, [%rd21], %f20;
	add.s32 	%r27, %r26, %r5;
	ld.shared.f32 	%f22, [%r27];
	cvta.to.global.u64 	%rd22, %rd8;
	atom.global.add.f32 	%f23, [%rd22], %f22;
$L__BB1_9:
	ret;

}


// ===== COMPILED SASS (sm_100) =====

	.target	sm_100

	.elftype	@"ET_EXEC"


//--------------------- .note.nv.tkinfo           --------------------------
	.section	.note.nv.tkinfo,"",@"SHT_NOTE"
	.sectionflags	@"SHF_NOTE_NV_TKINFO"
	.tkinfo
        /*0018*/ 	.word	0x00000002
        /*0030*/ 	.string	""
        /*0030*/ 	.string	"ptxas"
        /*0030*/ 	.string	"Cuda compilation tools, release 13.0, V13.0.88"
        /*0030*/ 	.string	"Build cuda_13.0.r13.0/compiler.36424714_0"
        /*0030*/ 	.string	"-arch sm_100 -m 64 "



//--------------------- .note.nv.cuinfo           --------------------------
	.section	.note.nv.cuinfo,"",@"SHT_NOTE"
	.sectionflags	@"SHF_NOTE_NV_CUINFO"
        /*0018*/ 	.short	0x0002
        /*001a*/ 	.short	0x0064
        /*001c*/ 	.short	0x0082
	.zero		2


//--------------------- .nv.info                  --------------------------
	.section	.nv.info,"",@"SHT_CUDA_INFO"
	.align	4


	//----- nvinfo : EIATTR_REGCOUNT
	.align		4
        /*0000*/ 	.byte	0x04, 0x2f
        /*0002*/ 	.short	(.L_1 - .L_0)
	.align		4
.L_0:
        /*0004*/ 	.word	index@(_Z19cuda_fit_acf_kernelPK9complex_tPfS2_S2_S2_S2_S2_Piii)
        /*0008*/ 	.word	0x0000001f


	//----- nvinfo : EIATTR_FRAME_SIZE
	.align		4
.L_1:
        /*000c*/ 	.byte	0x04, 0x11
        /*000e*/ 	.short	(.L_3 - .L_2)
	.align		4
.L_2:
        /*0010*/ 	.word	index@($__internal_2_$__cuda_sm3x_div_rn_noftz_f32_slowpath)
        /*0014*/ 	.word	0x00000000


	//----- nvinfo : EIATTR_FRAME_SIZE
	.align		4
.L_3:
        /*0018*/ 	.byte	0x04, 0x11
        /*001a*/ 	.short	(.L_5 - .L_4)
	.align		4
.L_4:
        /*001c*/ 	.word	index@($__internal_1_$__cuda_sm20_sqrt_rn_f32_slowpath)
        /*0020*/ 	.word	0x00000000


	//----- nvinfo : EIATTR_FRAME_SIZE
	.align		4
.L_5:
        /*0024*/ 	.byte	0x04, 0x11
        /*0026*/ 	.short	(.L_7 - .L_6)
	.align		4
.L_6:
        /*0028*/ 	.word	index@($__internal_0_$__cuda_sm20_div_rn_f64_full)
        /*002c*/ 	.word	0x00000000


	//----- nvinfo : EIATTR_FRAME_SIZE
	.align		4
.L_7:
        /*0030*/ 	.byte	0x04, 0x11
        /*0032*/ 	.short	(.L_9 - .L_8)
	.align		4
.L_8:
        /*0034*/ 	.word	index@(_Z19cuda_fit_acf_kernelPK9complex_tPfS2_S2_S2_S2_S2_Piii)
        /*0038*/ 	.word	0x00000000


	//----- nvinfo : EIATTR_REGCOUNT
	.align		4
.L_9:
        /*003c*/ 	.byte	0x04, 0x2f
        /*003e*/ 	.short	(.L_11 - .L_10)
	.align		4
.L_10:
        /*0040*/ 	.word	index@(_Z22cuda_statistics_kernelPKfS0_S0_PKiiPfS3_S3_Pi)
        /*0044*/ 	.word	0x00000014


	//----- nvinfo : EIATTR_FRAME_SIZE
	.align		4
.L_11:
        /*0048*/ 	.byte	0x04, 0x11
        /*004a*/ 	.short	(.L_13 - .L_12)
	.align		4
.L_12:
        /*004c*/ 	.word	index@(_Z22cuda_statistics_kernelPKfS0_S0_PKiiPfS3_S3_Pi)
        /*0050*/ 	.word	0x00000000


	//----- nvinfo : EIATTR_MIN_STACK_SIZE
	.align		4
.L_13:
        /*0054*/ 	.byte	0x04, 0x12
        /*0056*/ 	.short	(.L_15 - .L_14)
	.align		4
.L_14:
        /*0058*/ 	.word	index@(_Z22cuda_statistics_kernelPKfS0_S0_PKiiPfS3_S3_Pi)
        /*005c*/ 	.word	0x00000000


	//----- nvinfo : EIATTR_MIN_STACK_SIZE
	.align		4
.L_15:
        /*0060*/ 	.byte	0x04, 0x12
        /*0062*/ 	.short	(.L_17 - .L_16)
	.align		4
.L_16:
        /*0064*/ 	.word	index@(_Z19cuda_fit_acf_kernelPK9complex_tPfS2_S2_S2_S2_S2_Piii)
        /*0068*/ 	.word	0x00000000
.L_17:


//--------------------- .nv.compat                --------------------------
	.section	.nv.compat,"",@"SHT_CUDA_COMPAT_INFO"
	.align	4
        /*0000*/ 	.byte	0x02, 0x09, 0x00, 0x00, 0x02, 0x02, 0x01, 0x00, 0x02, 0x05, 0x05, 0x00, 0x03, 0x07, 0x01, 0x01
        /*0010*/ 	.byte	0x02, 0x03, 0x00, 0x00, 0x02, 0x06, 0x01, 0x00, 0x04, 0x0b, 0x08, 0x00, 0x01, 0x00, 0x00, 0x00
        /*0020*/ 	.byte	0x00, 0x00, 0x00, 0x00


//--------------------- .nv.info._Z22cuda_statistics_kernelPKfS0_S0_PKiiPfS3_S3_Pi --------------------------
	.section	.nv.info._Z22cuda_statistics_kernelPKfS0_S0_PKiiPfS3_S3_Pi,"",@"SHT_CUDA_INFO"
	.sectionflags	@""
	.align	4


	//----- nvinfo : EIATTR_CUDA_API_VERSION
	.align		4
        /*0000*/ 	.byte	0x04, 0x37
        /*0002*/ 	.short	(.L_19 - .L_18)
.L_18:
        /*0004*/ 	.word	0x00000082


	//----- nvinfo : EIATTR_KPARAM_INFO
	.align		4
.L_19:
        /*0008*/ 	.byte	0x04, 0x17
        /*000a*/ 	.short	(.L_21 - .L_20)
.L_20:
        /*000c*/ 	.word	0x00000000
        /*0010*/ 	.short	0x0008
        /*0012*/ 	.short	0x0040
        /*0014*/ 	.byte	0x00, 0xf5, 0x21, 0x00


	//----- nvinfo : EIATTR_KPARAM_INFO
	.align		4
.L_21:
        /*0018*/ 	.byte	0x04, 0x17
        /*001a*/ 	.short	(.L_23 - .L_22)
.L_22:
        /*001c*/ 	.word	0x00000000
        /*0020*/ 	.short	0x0007
        /*0022*/ 	.short	0x0038
        /*0024*/ 	.byte	0x00, 0xf5, 0x21, 0x00


	//----- nvinfo : EIATTR_KPARAM_INFO
	.align		4
.L_23:
        /*0028*/ 	.byte	0x04, 0x17
        /*002a*/ 	.short	(.L_25 - .L_24)
.L_24:
        /*002c*/ 	.word	0x00000000
        /*0030*/ 	.short	0x0006
        /*0032*/ 	.short	0x0030
        /*0034*/ 	.byte	0x00, 0xf5, 0x21, 0x00


	//----- nvinfo : EIATTR_KPARAM_INFO
	.align		4
.L_25:
        /*0038*/ 	.byte	0x04, 0x17
        /*003a*/ 	.short	(.L_27 - .L_26)
.L_26:
        /*003c*/ 	.word	0x00000000
        /*0040*/ 	.short	0x0005
        /*0042*/ 	.short	0x0028
        /*0044*/ 	.byte	0x00, 0xf5, 0x21, 0x00


	//----- nvinfo : EIATTR_KPARAM_INFO
	.align		4
.L_27:
        /*0048*/ 	.byte	0x04, 0x17
        /*004a*/ 	.short	(.L_29 - .L_28)
.L_28:
        /*004c*/ 	.word	0x00000000
        /*0050*/ 	.short	0x0004
        /*0052*/ 	.short	0x0020
        /*0054*/ 	.byte	0x00, 0xf0, 0x11, 0x00


	//----- nvinfo : EIATTR_KPARAM_INFO
	.align		4
.L_29:
        /*0058*/ 	.byte	0x04, 0x17
        /*005a*/ 	.short	(.L_31 - .L_30)
.L_30:
        /*005c*/ 	.word	0x00000000
        /*0060*/ 	.short	0x0003
        /*0062*/ 	.short	0x0018
        /*0064*/ 	.byte	0x00, 0xf5, 0x21, 0x00


	//----- nvinfo : EIATTR_KPARAM_INFO
	.align		4
.L_31:
        /*0068*/ 	.byte	0x04, 0x17
        /*006a*/ 	.short	(.L_33 - .L_32)
.L_32:
        /*006c*/ 	.word	0x00000000
        /*0070*/ 	.short	0x0002
        /*0072*/ 	.short	0x0010
        /*0074*/ 	.byte	0x00, 0xf5, 0x21, 0x00


	//----- nvinfo : EIATTR_KPARAM_INFO
	.align		4
.L_33:
        /*0078*/ 	.byte	0x04, 0x17
        /*007a*/ 	.short	(.L_35 - .L_34)
.L_34:
        /*007c*/ 	.word	0x00000000
        /*0080*/ 	.short	0x0001
        /*0082*/ 	.short	0x0008
        /*0084*/ 	.byte	0x00, 0xf5, 0x21, 0x00


	//----- nvinfo : EIATTR_KPARAM_INFO
	.align		4
.L_35:
        /*0088*/ 	.byte	0x04, 0x17
        /*008a*/ 	.short	(.L_37 - .L_36)
.L_36:
        /*008c*/ 	.word	0x00000000
        /*0090*/ 	.short	0x0000
        /*0092*/ 	.short	0x0000
        /*0094*/ 	.byte	0x00, 0xf5, 0x21, 0x00


	//----- nvinfo : EIATTR_SPARSE_MMA_MASK
	.align		4
.L_37:
        /*0098*/ 	.byte	0x03, 0x50
        /*009a*/ 	.short	0x0000


	//----- nvinfo : EIATTR_MAXREG_COUNT
	.align		4
        /*009c*/ 	.byte	0x03, 0x1b
        /*009e*/ 	.short	0x00ff


	//----- nvinfo : EIATTR_NUM_BARRIERS
	.align		4
        /*00a0*/ 	.byte	0x02, 0x4c
        /*00a2*/ 	.byte	0x01
	.zero		1


	//----- nvinfo : EIATTR_MERCURY_ISA_VERSION
	.align		4
        /*00a4*/ 	.byte	0x03, 0x5f
        /*00a6*/ 	.short	0x0101


	//----- nvinfo : EIATTR_VRC_CTA_INIT_COUNT
	.align		4
        /*00a8*/ 	.byte	0x02, 0x4a
	.zero		1
	.zero		1


	//----- nvinfo : EIATTR_EXIT_INSTR_OFFSETS
	.align		4
        /*00ac*/ 	.byte	0x04, 0x1c
        /*00ae*/ 	.short	(.L_39 - .L_38)


	//   ....[0]....
.L_38:
        /*00b0*/ 	.word	0x000004b0


	//   ....[1]....
        /*00b4*/ 	.word	0x000005e0


	//----- nvinfo : EIATTR_CRS_STACK_SIZE
	.align		4
.L_39:
        /*00b8*/ 	.byte	0x04, 0x1e
        /*00ba*/ 	.short	(.L_41 - .L_40)
.L_40:
        /*00bc*/ 	.word	0x00000000


	//----- nvinfo : EIATTR_CBANK_PARAM_SIZE
	.align		4
.L_41:
        /*00c0*/ 	.byte	0x03, 0x19
        /*00c2*/ 	.short	0x0048


	//----- nvinfo : EIATTR_PARAM_CBANK
	.align		4
        /*00c4*/ 	.byte	0x04, 0x0a
        /*00c6*/ 	.short	(.L_43 - .L_42)
	.align		4
.L_42:
        /*00c8*/ 	.word	index@(.nv.constant0._Z22cuda_statistics_kernelPKfS0_S0_PKiiPfS3_S3_Pi)
        /*00cc*/ 	.short	0x0380
        /*00ce*/ 	.short	0x0048


	//----- nvinfo : EIATTR_SW_WAR
	.align		4
.L_43:
        /*00d0*/ 	.byte	0x04, 0x36
        /*00d2*/ 	.short	(.L_45 - .L_44)
.L_44:
        /*00d4*/ 	.word	0x00000008
.L_45:


//--------------------- .nv.info._Z19cuda_fit_acf_kernelPK9complex_tPfS2_S2_S2_S2_S2_Piii --------------------------
	.section	.nv.info._Z19cuda_fit_acf_kernelPK9complex_tPfS2_S2_S2_S2_S2_Piii,"",@"SHT_CUDA_INFO"
	.sectionflags	@""
	.align	4


	//----- nvinfo : EIATTR_CUDA_API_VERSION
	.align		4
        /*0000*/ 	.byte	0x04, 0x37
        /*0002*/ 	.short	(.L_47 - .L_46)
.L_46:
        /*0004*/ 	.word	0x00000082


	//----- nvinfo : EIATTR_KPARAM_INFO
	.align		4
.L_47:
        /*0008*/ 	.byte	0x04, 0x17
        /*000a*/ 	.short	(.L_49 - .L_48)
.L_48:
        /*000c*/ 	.word	0x00000000
        /*0010*/ 	.short	0x0009
        /*0012*/ 	.short	0x0044
        /*0014*/ 	.byte	0x00, 0xf0, 0x11, 0x00


	//----- nvinfo : EIATTR_KPARAM_INFO
	.align		4
.L_49:
        /*0018*/ 	.byte	0x04, 0x17
        /*001a*/ 	.short	(.L_51 - .L_50)
.L_50:
        /*001c*/ 	.word	0x00000000
        /*0020*/ 	.short	0x0008
        /*0022*/ 	.short	0x0040
        /*0024*/ 	.byte	0x00, 0xf0, 0x11, 0x00


	//----- nvinfo : EIATTR_KPARAM_INFO
	.align		4
.L_51:
        /*0028*/ 	.byte	0x04, 0x17
        /*002a*/ 	.short	(.L_53 - .L_52)
.L_52:
        /*002c*/ 	.word	0x00000000
        /*0030*/ 	.short	0x0007
        /*0032*/ 	.short	0x0038
        /*0034*/ 	.byte	0x00, 0xf5, 0x21, 0x00


	//----- nvinfo : EIATTR_KPARAM_INFO
	.align		4
.L_53:
        /*0038*/ 	.byte	0x04, 0x17
        /*003a*/ 	.short	(.L_55 - .L_54)
.L_54:
        /*003c*/ 	.word	0x00000000
        /*0040*/ 	.short	0x0006
        /*0042*/ 	.short	0x0030
        /*0044*/ 	.byte	0x00, 0xf5, 0x21, 0x00


	//----- nvinfo : EIATTR_KPARAM_INFO
	.align		4
.L_55:
        /*0048*/ 	.byte	0x04, 0x17
        /*004a*/ 	.short	(.L_57 - .L_56)
.L_56:
        /*004c*/ 	.word	0x00000000
        /*0050*/ 	.short	0x0005
        /*0052*/ 	.short	0x0028
        /*0054*/ 	.byte	0x00, 0xf5, 0x21, 0x00


	//----- nvinfo : EIATTR_KPARAM_INFO
	.align		4
.L_57:
        /*0058*/ 	.byte	0x04, 0x17
        /*005a*/ 	.short	(.L_59 - .L_58)
.L_58:
        /*005c*/ 	.word	0x00000000
        /*0060*/ 	.short	0x0004
        /*0062*/ 	.short	0x0020
        /*0064*/ 	.byte	0x00, 0xf5, 0x21, 0x00


	//----- nvinfo : EIATTR_KPARAM_INFO
	.align		4
.L_59:
        /*0068*/ 	.byte	0x04, 0x17
        /*006a*/ 	.short	(.L_61 - .L_60)
.L_60:
        /*006c*/ 	.word	0x00000000
        /*0070*/ 	.short	0x0003
        /*0072*/ 	.short	0x0018
        /*0074*/ 	.byte	0x00, 0xf5, 0x21, 0x00


	//----- nvinfo : EIATTR_KPARAM_INFO
	.align		4
.L_61:
        /*0078*/ 	.byte	0x04, 0x17
        /*007a*/ 	.short	(.L_63 - .L_62)
.L_62:
        /*007c*/ 	.word	0x00000000
        /*0080*/ 	.short	0x0002
        /*0082*/ 	.short	0x0010
        /*0084*/ 	.byte	0x00, 0xf5, 0x21, 0x00


	//----- nvinfo : EIATTR_KPARAM_INFO
	.align		4
.L_63:
        /*0088*/ 	.byte	0x04, 0x17
        /*008a*/ 	.short	(.L_65 - .L_64)
.L_64:
        /*008c*/ 	.word	0x00000000
        /*0090*/ 	.short	0x0001
        /*0092*/ 	.short	0x0008
        /*0094*/ 	.byte	0x00, 0xf5, 0x21, 0x00


	//----- nvinfo : EIATTR_KPARAM_INFO
	.align		4
.L_65:
        /*0098*/ 	.byte	0x04, 0x17
        /*009a*/ 	.short	(.L_67 - .L_66)
.L_66:
        /*009c*/ 	.word	0x00000000
        /*00a0*/ 	.short	0x0000
        /*00a2*/ 	.short	0x0000
        /*00a4*/ 	.byte	0x00, 0xf5, 0x21, 0x00


	//----- nvinfo : EIATTR_SPARSE_MMA_MASK
	.align		4
.L_67:
        /*00a8*/ 	.byte	0x03, 0x50
        /*00aa*/ 	.short	0x0000


	//----- nvinfo : EIATTR_MAXREG_COUNT
	.align		4
        /*00ac*/ 	.byte	0x03, 0x1b
        /*00ae*/ 	.short	0x00ff


	//----- nvinfo : EIATTR_MERCURY_ISA_VERSION
	.align		4
        /*00b0*/ 	.byte	0x03, 0x5f
        /*00b2*/ 	.short	0x0101


	//----- nvinfo : EIATTR_VRC_CTA_INIT_COUNT
	.align		4
        /*00b4*/ 	.byte	0x02, 0x4a
	.zero		1
	.zero		1


	//----- nvinfo : EIATTR_EXIT_INSTR_OFFSETS
	.align		4
        /*00b8*/ 	.byte	0x04, 0x1c
        /*00ba*/ 	.short	(.L_69 - .L_68)


	//   ....[0]....
.L_68:
        /*00bc*/ 	.word	0x00000070


	//   ....[1]....
        /*00c0*/ 	.word	0x000016b0


	//   ....[2]....
        /*00c4*/ 	.word	0x000016d0


	//----- nvinfo : EIATTR_CRS_STACK_SIZE
	.align		4
.L_69:
        /*00c8*/ 	.byte	0x04, 0x1e
        /*00ca*/ 	.short	(.L_71 - .L_70)
.L_70:
        /*00cc*/ 	.word	0x00000000


	//----- nvinfo : EIATTR_CBANK_PARAM_SIZE
	.align		4
.L_71:
        /*00d0*/ 	.byte	0x03, 0x19
        /*00d2*/ 	.short	0x0048


	//----- nvinfo : EIATTR_PARAM_CBANK
	.align		4
        /*00d4*/ 	.byte	0x04, 0x0a
        /*00d6*/ 	.short	(.L_73 - .L_72)
	.align		4
.L_72:
        /*00d8*/ 	.word	index@(.nv.constant0._Z19cuda_fit_acf_kernelPK9complex_tPfS2_S2_S2_S2_S2_Piii)
        /*00dc*/ 	.short	0x0380
        /*00de*/ 	.short	0x0048


	//----- nvinfo : EIATTR_SW_WAR
	.align		4
.L_73:
        /*00e0*/ 	.byte	0x04, 0x36
        /*00e2*/ 	.short	(.L_75 - .L_74)
.L_74:
        /*00e4*/ 	.word	0x00000008
.L_75:


//--------------------- .nv.callgraph             --------------------------
	.section	.nv.callgraph,"",@"SHT_CUDA_CALLGRAPH"
	.align	4
	.sectionentsize	8
	.align		4
        /*0000*/ 	.word	0x00000000
	.align		4
        /*0004*/ 	.word	0xffffffff
	.align		4
        /*0008*/ 	.word	0x00000000
	.align		4
        /*000c*/ 	.word	0xfffffffe
	.align		4
        /*0010*/ 	.word	0x00000000
	.align		4
        /*0014*/ 	.word	0xfffffffd
	.align		4
        /*0018*/ 	.word	0x00000000
	.align		4
        /*001c*/ 	.word	0xfffffffc


//--------------------- .text._Z22cuda_statistics_kernelPKfS0_S0_PKiiPfS3_S3_Pi --------------------------
	.section	.text._Z22cuda_statistics_kernelPKfS0_S0_PKiiPfS3_S3_Pi,"ax",@progbits
	.align	128
        .global         _Z22cuda_statistics_kernelPKfS0_S0_PKiiPfS3_S3_Pi
        .type           _Z22cuda_statistics_kernelPKfS0_S0_PKiiPfS3_S3_Pi,@function
        .size           _Z22cuda_statistics_kernelPKfS0_S0_PKiiPfS3_S3_Pi,(.L_x_61 - _Z22cuda_statistics_kernelPKfS0_S0_PKiiPfS3_S3_Pi)
        .other          _Z22cuda_statistics_kernelPKfS0_S0_PKiiPfS3_S3_Pi,@"STO_CUDA_ENTRY STV_DEFAULT"
_Z22cuda_statistics_kernelPKfS0_S0_PKiiPfS3_S3_Pi:
.text._Z22cuda_statistics_kernelPKfS0_S0_PKiiPfS3_S3_Pi:
[----:B------:R-:W-:Y:S01]  /*0000*/  LDC R1, c[0x0][0x37c] ;  /* 0x0000df00ff017b82 */ /* 0x000fe20000000800 */
[----:B------:R-:W0:Y:S07]  /*0010*/  S2R R0, SR_TID.X ;  /* 0x0000000000007919 */ /* 0x000e2e0000002100 */
[----:B------:R-:W1:Y:S01]  /*0020*/  S2UR UR5, SR_CgaCtaId ;  /* 0x00000000000579c3 */ /* 0x000e620000008800 */
[----:B------:R-:W-:Y:S01]  /*0030*/  UMOV UR4, 0x400 ;  /* 0x0000040000047882 */ /* 0x000fe20000000000 */
[----:B------:R-:W2:Y:S01]  /*0040*/  LDCU UR7, c[0x0][0x3a0] ;  /* 0x00007400ff0777ac */ /* 0x000ea20008000800 */
[----:B------:R-:W-:Y:S05]  /*0050*/  BSSY.RECONVERGENT B0, `(.L_x_0) ;  /* 0x0000023000007945 */ /* 0x000fea0003800200 */
[----:B------:R-:W3:Y:S08]  /*0060*/  LDC R3, c[0x0][0x360] ;  /* 0x0000d800ff037b82 */ /* 0x000ef00000000800 */
[----:B------:R-:W4:Y:S01]  /*0070*/  S2UR UR6, SR_CTAID.X ;  /* 0x00000000000679c3 */ /* 0x000f220000002500 */
[----:B-1----:R-:W-:-:S06]  /*0080*/  ULEA UR4, UR5, UR4, 0x18 ;  /* 0x0000000405047291 */ /* 0x002fcc000f8ec0ff */
[----:B0-----:R-:W-:-:S05]  /*0090*/  LEA R2, R0, UR4, 0x2 ;  /* 0x0000000400027c11 */ /* 0x001fca000f8e10ff */
[----:B------:R-:W0:Y:S01]  /*00a0*/  LDCU.64 UR4, c[0x0][0x358] ;  /* 0x00006b00ff0477ac */ /* 0x000e220008000a00 */
[C---:B---3--:R-:W-:Y:S01]  /*00b0*/  IMAD R4, R3.reuse, 0x4, R2 ;  /* 0x0000000403047824 */ /* 0x048fe200078e0202 */
[----:B------:R1:W-:Y:S01]  /*00c0*/  STS [R2], RZ ;  /* 0x000000ff02007388 */ /* 0x0003e20000000800 */
[----:B----4-:R-:W-:-:S03]  /*00d0*/  IMAD R7, R3, UR6, R0 ;  /* 0x0000000603077c24 */ /* 0x010fc6000f8e0200 */
[----:B------:R-:W-:Y:S01]  /*00e0*/  LEA R6, R3, R4, 0x2 ;  /* 0x0000000403067211 */ /* 0x000fe200078e10ff */
[----:B------:R1:W-:Y:S01]  /*00f0*/  STS [R4], RZ ;  /* 0x000000ff04007388 */ /* 0x0003e20000000800 */
[----:B--2---:R-:W-:-:S03]  /*0100*/  ISETP.GE.AND P0, PT, R7, UR7, PT ;  /* 0x0000000707007c0c */ /* 0x004fc6000bf06270 */
[----:B------:R-:W-:Y:S01]  /*0110*/  IMAD R5, R3, 0x4, R6 ;  /* 0x0000000403057824 */ /* 0x000fe200078e0206 */
[----:B------:R1:W-:Y:S04]  /*0120*/  STS [R6], RZ ;  /* 0x000000ff06007388 */ /* 0x0003e80000000800 */
[----:B------:R1:W-:Y:S05]  /*0130*/  STS [R5], RZ ;  /* 0x000000ff05007388 */ /* 0x0003ea0000000800 */
[----:B0-----:R-:W-:Y:S05]  /*0140*/  @P0 BRA `(.L_x_1) ;  /* 0x00000000004c0947 */ /* 0x001fea0003800000 */
[----:B------:R-:W0:Y:S02]  /*0150*/  LDC.64 R8, c[0x0][0x398] ;  /* 0x0000e600ff087b82 */ /* 0x000e240000000a00 */
[----:B0-----:R-:W-:-:S06]  /*0160*/  IMAD.WIDE R8, R7, 0x4, R8 ;  /* 0x0000000407087825 */ /* 0x001fcc00078e0208 */
[----:B------:R-:W2:Y:S02]  /*0170*/  LDG.E R8, desc[UR4][R8.64] ;  /* 0x0000000408087981 */ /* 0x000ea4000c1e1900 */
[----:B--2---:R-:W-:-:S13]  /*0180*/  ISETP.GE.AND P0, PT, R8, 0x1, PT ;  /* 0x000000010800780c */ /* 0x004fda0003f06270 */
[----:B------:R-:W-:Y:S05]  /*0190*/  @!P0 BRA `(.L_x_1) ;  /* 0x0000000000388947 */ /* 0x000fea0003800000 */
[----:B------:R-:W0:Y:S08]  /*01a0*/  LDC.64 R8, c[0x0][0x380] ;  /* 0x0000e000ff087b82 */ /* 0x000e300000000a00 */
[----:B------:R-:W2:Y:S08]  /*01b0*/  LDC.64 R10, c[0x0][0x388] ;  /* 0x0000e200ff0a7b82 */ /* 0x000eb00000000a00 */
[----:B------:R-:W3:Y:S01]  /*01c0*/  LDC.64 R12, c[0x0][0x390] ;  /* 0x0000e400ff0c7b82 */ /* 0x000ee20000000a00 */
[----:B0-----:R-:W-:-:S06]  /*01d0*/  IMAD.WIDE R8, R7, 0x4, R8 ;  /* 0x0000000407087825 */ /* 0x001fcc00078e0208 */
[----:B------:R-:W4:Y:S01]  /*01e0*/  LDG.E R9, desc[UR4][R8.64] ;  /* 0x0000000408097981 */ /* 0x000f22000c1e1900 */
[----:B--2---:R-:W-:-:S06]  /*01f0*/  IMAD.WIDE R10, R7, 0x4, R10 ;  /* 0x00000004070a7825 */ /* 0x004fcc00078e020a */
[----:B------:R-:W2:Y:S01]  /*0200*/  LDG.E R11, desc[UR4][R10.64] ;  /* 0x000000040a0b7981 */ /* 0x000ea2000c1e1900 */
[----:B---3--:R-:W-:-:S06]  /*0210*/  IMAD.WIDE R12, R7, 0x4, R12 ;  /* 0x00000004070c7825 */ /* 0x008fcc00078e020c */
[----:B------:R-:W3:Y:S01]  /*0220*/  LDG.E R13, desc[UR4][R12.64] ;  /* 0x000000040c0d7981 */ /* 0x000ee2000c1e1900 */
[----:B------:R-:W-:-:S03]  /*0230*/  HFMA2 R14, -RZ, RZ, 1.875, 0 ;  /* 0x3f800000ff0e7431 */ /* 0x000fc600000001ff */
[----:B----4-:R0:W-:Y:S04]  /*0240*/  STS [R2], R9 ;  /* 0x0000000902007388 */ /* 0x0101e80000000800 */
[----:B--2---:R0:W-:Y:S04]  /*0250*/  STS [R4], R11 ;  /* 0x0000000b04007388 */ /* 0x0041e80000000800 */
[----:B---3--:R0:W-:Y:S04]  /*0260*/  STS [R6], R13 ;  /* 0x0000000d06007388 */ /* 0x0081e80000000800 */
[----:B------:R0:W-:Y:S02]  /*0270*/  STS [R5], R14 ;  /* 0x0000000e05007388 */ /* 0x0001e40000000800 */
.L_x_1:
[----:B------:R-:W-:Y:S05]  /*0280*/  BSYNC.RECONVERGENT B0 ;  /* 0x0000000000007941 */ /* 0x000fea0003800200 */
.L_x_0:
[----:B------:R-:W-:Y:S01]  /*0290*/  IMAD.MOV.U32 R7, RZ, RZ, R3 ;  /* 0x000000ffff077224 */ /* 0x000fe200078e0003 */
[----:B------:R-:W-:Y:S04]  /*02a0*/  BAR.SYNC.DEFER_BLOCKING 0x0 ;  /* 0x0000000000007b1d */ /* 0x000fe80000010000 */
[----:B------:R-:W-:-:S13]  /*02b0*/  ISETP.GE.U32.AND P0, PT, R7, 0x2, PT ;  /* 0x000000020700780c */ /* 0x000fda0003f06070 */
[----:B------:R-:W-:Y:S05]  /*02c0*/  @!P0 BRA `(.L_x_2) ;  /* 0x0000000000748947 */ /* 0x000fea0003800000 */
.L_x_5:
[----:B------:R-:W-:Y:S01]  /*02d0*/  SHF.R.U32.HI R15, RZ, 0x1, R7 ;  /* 0x00000001ff0f7819 */ /* 0x000fe20000011607 */
[----:B------:R-:W-:Y:S03]  /*02e0*/  BSSY.RECONVERGENT B0, `(.L_x_3) ;  /* 0x0000017000007945 */ /* 0x000fe60003800200 */
[----:B------:R-:W-:-:S13]  /*02f0*/  ISETP.GE.U32.AND P0, PT, R0, R15, PT ;  /* 0x0000000f0000720c */ /* 0x000fda0003f06070 */
[----:B--2---:R-:W-:Y:S05]  /*0300*/  @P0 BRA `(.L_x_4) ;  /* 0x0000000000500947 */ /* 0x004fea0003800000 */
[----:B------:R-:W-:Y:S01]  /*0310*/  LEA R8, R15, R2, 0x2 ;  /* 0x000000020f087211 */ /* 0x000fe200078e10ff */
[----:B------:R-:W-:Y:S04]  /*0320*/  LDS R10, [R2] ;  /* 0x00000000020a7984 */ /* 0x000fe80000000800 */
[----:B0-----:R-:W0:Y:S02]  /*0330*/  LDS R9, [R8] ;  /* 0x0000000008097984 */ /* 0x001e240000000800 */
[----:B0-----:R-:W-:Y:S01]  /*0340*/  FADD R9, R9, R10 ;  /* 0x0000000a09097221 */ /* 0x001fe20000000000 */
[----:B------:R-:W-:-:S04]  /*0350*/  IMAD R10, R3, 0x4, R8 ;  /* 0x00000004030a7824 */ /* 0x000fc800078e0208 */
[----:B------:R-:W-:Y:S04]  /*0360*/  STS [R2], R9 ;  /* 0x0000000902007388 */ /* 0x000fe80000000800 */
[----:B------:R-:W-:Y:S04]  /*0370*/  LDS R11, [R10] ;  /* 0x000000000a0b7984 */ /* 0x000fe80000000800 */
[----:B------:R-:W0:Y:S02]  /*0380*/  LDS R12, [R4] ;  /* 0x00000000040c7984 */ /* 0x000e240000000800 */
[----:B0-----:R-:W-:Y:S01]  /*0390*/  FADD R11, R11, R12 ;  /* 0x0000000c0b0b7221 */ /* 0x001fe20000000000 */
[----:B------:R-:W-:-:S04]  /*03a0*/  LEA R12, R3, R10, 0x2 ;  /* 0x0000000a030c7211 */ /* 0x000fc800078e10ff */
[----:B------:R-:W-:Y:S01]  /*03b0*/  STS [R4], R11 ;  /* 0x0000000b04007388 */ /* 0x000fe20000000800 */
[----:B------:R-:W-:-:S03]  /*03c0*/  IMAD R8, R3, 0x4, R12 ;  /* 0x0000000403087824 */ /* 0x000fc600078e020c */
[----:B------:R-:W-:Y:S04]  /*03d0*/  LDS R13, [R12] ;  /* 0x000000000c0d7984 */ /* 0x000fe80000000800 */
[----:B------:R-:W0:Y:S02]  /*03e0*/  LDS R14, [R6] ;  /* 0x00000000060e7984 */ /* 0x000e240000000800 */
[----:B0-----:R-:W-:-:S05]  /*03f0*/  FADD R13, R13, R14 ;  /* 0x0000000e0d0d7221 */ /* 0x001fca0000000000 */
[----:B------:R-:W-:Y:S04]  /*0400*/  STS [R6], R13 ;  /* 0x0000000d06007388 */ /* 0x000fe80000000800 */
[----:B------:R-:W-:Y:S04]  /*0410*/  LDS R8, [R8] ;  /* 0x0000000008087984 */ /* 0x000fe80000000800 */
[----:B------:R-:W0:Y:S02]  /*0420*/  LDS R9, [R5] ;  /* 0x0000000005097984 */ /* 0x000e240000000800 */
[----:B0-----:R-:W-:-:S05]  /*0430*/  FADD R10, R8, R9 ;  /* 0x00000009080a7221 */ /* 0x001fca0000000000 */
[----:B------:R2:W-:Y:S02]  /*0440*/  STS [R5], R10 ;  /* 0x0000000a05007388 */ /* 0x0005e40000000800 */
.L_x_4:
[----:B------:R-:W-:Y:S05]  /*0450*/  BSYNC.RECONVERGENT B0 ;  /* 0x0000000000007941 */ /* 0x000fea0003800200 */
.L_x_3:
[----:B------:R-:W-:Y:S01]  /*0460*/  BAR.SYNC.DEFER_BLOCKING 0x0 ;  /* 0x0000000000007b1d */ /* 0x000fe20000010000 */
[----:B------:R-:W-:Y:S02]  /*0470*/  ISETP.GT.U32.AND P0, PT, R7, 0x3, PT ;  /* 0x000000030700780c */ /* 0x000fe40003f04070 */
[----:B------:R-:W-:-:S11]  /*0480*/  MOV R7, R15 ;  /* 0x0000000f00077202 */ /* 0x000fd60000000f00 */
[----:B------:R-:W-:Y:S05]  /*0490*/  @P0 BRA `(.L_x_5) ;  /* 0xfffffffc008c0947 */ /* 0x000fea000383ffff */
.L_x_2:
[----:B------:R-:W-:-:S13]  /*04a0*/  ISETP.NE.AND P0, PT, R0, RZ, PT ;  /* 0x000000ff0000720c */ /* 0x000fda0003f05270 */
[----:B------:R-:W-:Y:S05]  /*04b0*/  @P0 EXIT ;  /* 0x000000000000094d */ /* 0x000fea0003800000 */
[----:B012---:R-:W0:Y:S01]  /*04c0*/  S2R R5, SR_CgaCtaId ;  /* 0x0000000000057919 */ /* 0x007e220000008800 */
[----:B------:R-:W-:Y:S01]  /*04d0*/  MOV R0, 0x400 ;  /* 0x0000040000007802 */ /* 0x000fe20000000f00 */
[----:B------:R-:W1:Y:S08]  /*04e0*/  LDC.64 R6, c[0x0][0x3b8] ;  /* 0x0000ee00ff067b82 */ /* 0x000e700000000a00 */
[----:B------:R-:W2:Y:S01]  /*04f0*/  LDC.64 R8, c[0x0][0x3c0] ;  /* 0x0000f000ff087b82 */ /* 0x000ea20000000a00 */
[----:B0-----:R-:W-:-:S07]  /*0500*/  LEA R14, R5, R0, 0x18 ;  /* 0x00000000050e7211 */ /* 0x001fce00078ec0ff */
[----:B------:R-:W0:Y:S01]  /*0510*/  LDC.64 R4, c[0x0][0x3b0] ;  /* 0x0000ec00ff047b82 */ /* 0x000e220000000a00 */
[C---:B------:R-:W-:Y:S01]  /*0520*/  IMAD R0, R3.reuse, 0x4, R14 ;  /* 0x0000000403007824 */ /* 0x040fe200078e020e */
[----:B------:R-:W3:Y:S04]  /*0530*/  LDS R11, [R14] ;  /* 0x000000000e0b7984 */ /* 0x000ee80000000800 */
[C---:B------:R-:W-:Y:S01]  /*0540*/  LEA R10, R3.reuse, R0, 0x2 ;  /* 0x00000000030a7211 */ /* 0x040fe200078e10ff */
[----:B------:R-:W0:Y:S04]  /*0550*/  LDS R13, [R0] ;  /* 0x00000000000d7984 */ /* 0x000e280000000800 */
[----:B------:R-:W-:Y:S01]  /*0560*/  IMAD R12, R3, 0x4, R10 ;  /* 0x00000004030c7824 */ /* 0x000fe200078e020a */
[----:B------:R-:W1:Y:S01]  /*0570*/  LDS R15, [R10] ;  /* 0x000000000a0f7984 */ /* 0x000e620000000800 */
[----:B------:R-:W3:Y:S03]  /*0580*/  LDC.64 R2, c[0x0][0x3a8] ;  /* 0x0000ea00ff027b82 */ /* 0x000ee60000000a00 */
[----:B------:R-:W2:Y:S04]  /*0590*/  LDS R17, [R12] ;  /* 0x000000000c117984 */ /* 0x000ea80000000800 */
[----:B---3--:R-:W-:Y:S04]  /*05a0*/  REDG.E.ADD.F32.FTZ.RN.STRONG.GPU desc[UR4][R2.64], R11 ;  /* 0x0000000b020079a6 */ /* 0x008fe8000c12f304 */
[----:B0-----:R-:W-:Y:S04]  /*05b0*/  REDG.E.ADD.F32.FTZ.RN.STRONG.GPU desc[UR4][R4.64], R13 ;  /* 0x0000000d040079a6 */ /* 0x001fe8000c12f304 */
[----:B-1----:R-:W-:Y:S04]  /*05c0*/  REDG.E.ADD.F32.FTZ.RN.STRONG.GPU desc[UR4][R6.64], R15 ;  /* 0x0000000f060079a6 */ /* 0x002fe8000c12f304 */
[----:B--2---:R-:W-:Y:S01]  /*05d0*/  REDG.E.ADD.F32.FTZ.RN.STRONG.GPU desc[UR4][R8.64], R17 ;  /* 0x00000011080079a6 */ /* 0x004fe2000c12f304 */
[----:B------:R-:W-:Y:S05]  /*05e0*/  EXIT ;  /* 0x000000000000794d */ /* 0x000fea0003800000 */
.L_x_6:
[----:B------:R-:W-:-:S00]  /*05f0*/  BRA `(.L_x_6) ;  /* 0xfffffffc00fc7947 */ /* 0x000fc0000383ffff */
[----:B------:R-:W-:-:S00]  /*0600*/  NOP ;  /* 0x0000000000007918 */ /* 0x000fc00000000000 */
[----:B------:R-:W-:-:S00]  /*0610*/  NOP ;  /* 0x0000000000007918 */ /* 0x000fc00000000000 */
[----:B------:R-:W-:-:S00]  /*0620*/  NOP ;  /* 0x0000000000007918 */ /* 0x000fc00000000000 */
[----:B------:R-:W-:-:S00]  /*0630*/  NOP ;  /* 0x0000000000007918 */ /* 0x000fc00000000000 */
[----:B------:R-:W-:-:S00]  /*0640*/  NOP ;  /* 0x0000000000007918 */ /* 0x000fc00000000000 */
[----:B------:R-:W-:-:S00]  /*0650*/  NOP ;  /* 0x0000000000007918 */ /* 0x000fc00000000000 */
[----:B------:R-:W-:-:S00]  /*0660*/  NOP ;  /* 0x0000000000007918 */ /* 0x000fc00000000000 */
[----:B------:R-:W-:-:S00]  /*0670*/  NOP ;  /* 0x0000000000007918 */ /* 0x000fc00000000000 */
.L_x_61:


//--------------------- .text._Z19cuda_fit_acf_kernelPK9complex_tPfS2_S2_S2_S2_S2_Piii --------------------------
	.section	.text._Z19cuda_fit_acf_kernelPK9complex_tPfS2_S2_S2_S2_S2_Piii,"ax",@progbits
	.align	128
        .global         _Z19cuda_fit_acf_kernelPK9complex_tPfS2_S2_S2_S2_S2_Piii
        .type           _Z19cuda_fit_acf_kernelPK9complex_tPfS2_S2_S2_S2_S2_Piii,@function
        .size           _Z19cuda_fit_acf_kernelPK9complex_tPfS2_S2_S2_S2_S2_Piii,(.L_x_60 - _Z19cuda_fit_acf_kernelPK9complex_tPfS2_S2_S2_S2_S2_Piii)
        .other          _Z19cuda_fit_acf_kernelPK9complex_tPfS2_S2_S2_S2_S2_Piii,@"STO_CUDA_ENTRY STV_DEFAULT"
_Z19cuda_fit_acf_kernelPK9complex_tPfS2_S2_S2_S2_S2_Piii:
.text._Z19cuda_fit_acf_kernelPK9complex_tPfS2_S2_S2_S2_S2_Piii:
[----:B------:R-:W-:Y:S01]  /*0000*/  LDC R1, c[0x0][0x37c] ;  /* 0x0000df00ff017b82 */ /* 0x000fe20000000800 */
[----:B------:R-:W0:Y:S07]  /*0010*/  S2R R3, SR_TID.X ;  /* 0x0000000000037919 */ /* 0x000e2e0000002100 */
[----:B------:R-:W0:Y:S01]  /*0020*/  S2UR UR4, SR_CTAID.X ;  /* 0x00000000000479c3 */ /* 0x000e220000002500 */
[----:B------:R-:W1:Y:S07]  /*0030*/  LDCU UR5, c[0x0][0x3c0] ;  /* 0x00007800ff0577ac */ /* 0x000e6e0008000800 */
[----:B------:R-:W0:Y:S02]  /*0040*/  LDC R0, c[0x0][0x360] ;  /* 0x0000d800ff007b82 */ /* 0x000e240000000800 */
[----:B0-----:R-:W-:-:S05]  /*0050*/  IMAD R0, R0, UR4, R3 ;  /* 0x0000000400007c24 */ /* 0x001fca000f8e0203 */
[----:B-1----:R-:W-:-:S13]  /*0060*/  ISETP.GE.AND P0, PT, R0, UR5, PT ;  /* 0x0000000500007c0c */ /* 0x002fda000bf06270 */
[----:B------:R-:W-:Y:S05]  /*0070*/  @P0 EXIT ;  /* 0x000000000000094d */ /* 0x000fea0003800000 */
[----:B------:R-:W0:Y:S01]  /*0080*/  LDC.64 R18, c[0x0][0x388] ;  /* 0x0000e200ff127b82 */ /* 0x000e220000000a00 */
[----:B------:R-:W1:Y:S01]  /*0090*/  LDCU UR6, c[0x0][0x3c4] ;  /* 0x00007880ff0677ac */ /* 0x000e620008000800 */
[----:B------:R-:W-:Y:S01]  /*00a0*/  IMAD.MOV.U32 R5, RZ, RZ, 0x42480000 ;  /* 0x42480000ff057424 */ /* 0x000fe200078e00ff */
[----:B------:R-:W2:Y:S05]  /*00b0*/  LDCU.64 UR4, c[0x0][0x358] ;  /* 0x00006b00ff0477ac */ /* 0x000eaa0008000a00 */
[----:B------:R-:W3:Y:S08]  /*00c0*/  LDC.64 R16, c[0x0][0x390] ;  /* 0x0000e400ff107b82 */ /* 0x000ef00000000a00 */
[----:B------:R-:W4:Y:S01]  /*00d0*/  LDC.64 R14, c[0x0][0x380] ;  /* 0x0000e000ff0e7b82 */ /* 0x000f220000000a00 */
[----:B-1----:R-:W-:-:S02]  /*00e0*/  IMAD R3, R0, UR6, RZ ;  /* 0x0000000600037c24 */ /* 0x002fc4000f8e02ff */
[----:B0-----:R-:W-:-:S05]  /*00f0*/  IMAD.WIDE R18, R0, 0x4, R18 ;  /* 0x0000000400127825 */ /* 0x001fca00078e0212 */
[----:B------:R-:W0:Y:S01]  /*0100*/  LDC.64 R12, c[0x0][0x398] ;  /* 0x0000e600ff0c7b82 */ /* 0x000e220000000a00 */
[----:B--2---:R-:W-:Y:S01]  /*0110*/  STG.E desc[UR4][R18.64], RZ ;  /* 0x000000ff12007986 */ /* 0x004fe2000c101904 */
[----:B---3--:R-:W-:-:S06]  /*0120*/  IMAD.WIDE R16, R0, 0x4, R16 ;  /* 0x0000000400107825 */ /* 0x008fcc00078e0210 */
[----:B------:R-:W1:Y:S01]  /*0130*/  LDC.64 R10, c[0x0][0x3a0] ;  /* 0x0000e800ff0a7b82 */ /* 0x000e620000000a00 */
[----:B------:R2:W-:Y:S01]  /*0140*/  STG.E desc[UR4][R16.64], R5 ;  /* 0x0000000510007986 */ /* 0x0005e2000c101904 */
[----:B----4-:R-:W-:-:S06]  /*0150*/  IMAD.WIDE R14, R3, 0x8, R14 ;  /* 0x00000008030e7825 */ /* 0x010fcc00078e020e */
[----:B------:R-:W3:Y:S01]  /*0160*/  LDC.64 R8, c[0x0][0x3a8] ;  /* 0x0000ea00ff087b82 */ /* 0x000ee20000000a00 */
[----:B------:R-:W4:Y:S01]  /*0170*/  LDG.E R7, desc[UR4][R14.64] ;  /* 0x000000040e077981 */ /* 0x000f22000c1e1900 */
[----:B------:R-:W-:Y:S02]  /*0180*/  HFMA2 R25, -RZ, RZ, 2.3125, 0 ;  /* 0x40a00000ff197431 */ /* 0x000fe400000001ff */
[----:B------:R-:W-:Y:S02]  /*0190*/  IMAD.MOV.U32 R23, RZ, RZ, 0x41200000 ;  /* 0x41200000ff177424 */ /* 0x000fe400078e00ff */
[C---:B0-----:R-:W-:Y:S02]  /*01a0*/  IMAD.WIDE R12, R0.reuse, 0x4, R12 ;  /* 0x00000004000c7825 */ /* 0x041fe400078e020c */
[----:B------:R-:W0:Y:S02]  /*01b0*/  LDC.64 R2, c[0x0][0x3b0] ;  /* 0x0000ec00ff027b82 */ /* 0x000e240000000a00 */
[----:B-1----:R-:W-:-:S06]  /*01c0*/  IMAD.WIDE R10, R0, 0x4, R10 ;  /* 0x00000004000a7825 */ /* 0x002fcc00078e020a */
[----:B--2---:R-:W1:Y:S01]  /*01d0*/  LDC.64 R4, c[0x0][0x3b8] ;  /* 0x0000ee00ff047b82 */ /* 0x004e620000000a00 */
[C---:B---3--:R-:W-:Y:S01]  /*01e0*/  IMAD.WIDE R8, R0.reuse, 0x4, R8 ;  /* 0x0000000400087825 */ /* 0x048fe200078e0208 */
[----:B----4-:R2:W-:Y:S04]  /*01f0*/  STG.E desc[UR4][R12.64], R7 ;  /* 0x000000070c007986 */ /* 0x0105e8000c101904 */
[----:B------:R2:W-:Y:S04]  /*0200*/  STG.E desc[UR4][R10.64], R23 ;  /* 0x000000170a007986 */ /* 0x0005e8000c101904 */
[----:B------:R2:W-:Y:S04]  /*0210*/  STG.E desc[UR4][R8.64], R25 ;  /* 0x0000001908007986 */ /* 0x0005e8000c101904 */
[----:B------:R-:W3:Y:S01]  /*0220*/  LDG.E R6, desc[UR4][R12.64] ;  /* 0x000000040c067981 */ /* 0x000ee2000c1e1900 */
[----:B0-----:R-:W-:Y:S01]  /*0230*/  IMAD.WIDE R2, R0, 0x4, R2 ;  /* 0x0000000400027825 */ /* 0x001fe200078e0202 */
[----:B------:R-:W-:-:S03]  /*0240*/  UISETP.GE.AND UP0, UPT, UR6, 0x3, UPT ;  /* 0x000000030600788c */ /* 0x000fc6000bf06270 */
[----:B-1----:R-:W-:-:S04]  /*0250*/  IMAD.WIDE R4, R0, 0x4, R4 ;  /* 0x0000000400047825 */ /* 0x002fc800078e0204 */
[----:B------:R-:W-:Y:S02]  /*0260*/  IMAD.MOV.U32 R27, RZ, RZ, 0x1 ;  /* 0x00000001ff1b7424 */ /* 0x000fe400078e00ff */
[----:B---3--:R-:W-:-:S05]  /*0270*/  FMUL R21, R6, 0.10000000149011611938 ;  /* 0x3dcccccd06157820 */ /* 0x008fca0000400000 */
[----:B------:R2:W-:Y:S04]  /*0280*/  STG.E desc[UR4][R2.64], R21 ;  /* 0x0000001502007986 */ /* 0x0005e8000c101904 */
[----:B------:R2:W-:Y:S01]  /*0290*/  STG.E desc[UR4][R4.64], R27 ;  /* 0x0000001b04007986 */ /* 0x0005e2000c101904 */
[----:B------:R-:W-:Y:S05]  /*02a0*/  BRA.U !UP0, `(.L_x_7) ;  /* 0x0000001508047547 */ /* 0x000fea000b800000 */
[----:B------:R-:W3:Y:S02]  /*02b0*/  LDG.E R0, desc[UR4][R12.64] ;  /* 0x000000040c007981 */ /* 0x000ee4000c1e1900 */
[----:B---3--:R-:W-:-:S13]  /*02c0*/  FSETP.GT.AND P0, PT, R0, 100, PT ;  /* 0x42c800000000780b */ /* 0x008fda0003f04000 */
[----:B------:R-:W-:Y:S05]  /*02d0*/  @!P0 BRA `(.L_x_7) ;  /* 0x0000001000f88947 */ /* 0x000fea0003800000 */
[----:B--2---:R-:W2:Y:S04]  /*02e0*/  LDG.E R2, desc[UR4][R14.64+0xc] ;  /* 0x00000c040e027981 */ /* 0x004ea8000c1e1900 */
[----:B------:R-:W2:Y:S01]  /*02f0*/  LDG.E R5, desc[UR4][R14.64+0x8] ;  /* 0x000008040e057981 */ /* 0x000ea2000c1e1900 */
[----:B------:R-:W-:Y:S01]  /*0300*/  BSSY.RECONVERGENT B0, `(.L_x_8) ;  /* 0x000000f000007945 */ /* 0x000fe20003800200 */
[----:B--2---:R-:W-:-:S04]  /*0310*/  FSETP.GT.AND P2, PT, |R2|, |R5|, PT ;  /* 0x400000050200720b */ /* 0x004fc80003f44200 */
[----:B------:R-:W-:Y:S02]  /*0320*/  FSEL R3, |R2|, |R5|, P2 ;  /* 0x4000000502037208 */ /* 0x000fe40001000200 */
[----:B------:R-:W-:Y:S02]  /*0330*/  FSEL R0, |R5|, |R2|, P2 ;  /* 0x4000000205007208 */ /* 0x000fe40001000200 */
[----:B------:R-:W0:Y:S08]  /*0340*/  MUFU.RCP R4, R3 ;  /* 0x0000000300047308 */ /* 0x000e300000001000 */
[----:B------:R-:W1:Y:S01]  /*0350*/  FCHK P0, R0, R3 ;  /* 0x0000000300007302 */ /* 0x000e620000000000 */
[----:B0-----:R-:W-:-:S04]  /*0360*/  FFMA R7, -R3, R4, 1 ;  /* 0x3f80000003077423 */ /* 0x001fc80000000104 */
[----:B------:R-:W-:-:S04]  /*0370*/  FFMA R7, R4, R7, R4 ;  /* 0x0000000704077223 */ /* 0x000fc80000000004 */
[----:B------:R-:W-:-:S04]  /*0380*/  FFMA R6, R0, R7, RZ ;  /* 0x0000000700067223 */ /* 0x000fc800000000ff */
[----:B------:R-:W-:-:S04]  /*0390*/  FFMA R4, -R3, R6, R0 ;  /* 0x0000000603047223 */ /* 0x000fc80000000100 */
[----:B------:R-:W-:Y:S01]  /*03a0*/  FFMA R6, R7, R4, R6 ;  /* 0x0000000407067223 */ /* 0x000fe20000000006 */
[----:B-1----:R-:W-:Y:S06]  /*03b0*/  @!P0 BRA `(.L_x_9) ;  /* 0x00000000000c8947 */ /* 0x002fec0003800000 */
[----:B------:R-:W-:-:S07]  /*03c0*/  MOV R22, 0x3e0 ;  /* 0x000003e000167802 */ /* 0x000fce0000000f00 */
[----:B------:R-:W-:Y:S05]  /*03d0*/  CALL.REL.NOINC `($__internal_2_$__cuda_sm3x_div_rn_noftz_f32_slowpath) ;  /* 0x00000018005c7944 */ /* 0x000fea0003c00000 */
[----:B------:R-:W-:-:S07]  /*03e0*/  IMAD.MOV.U32 R6, RZ, RZ, R0 ;  /* 0x000000ffff067224 */ /* 0x000fce00078e0000 */
.L_x_9:
[----:B------:R-:W-:Y:S05]  /*03f0*/  BSYNC.RECONVERGENT B0 ;  /* 0x0000000000007941 */ /* 0x000fea0003800200 */
.L_x_8:
[----:B------:R-:W2:Y:S04]  /*0400*/  LDG.E R4, desc[UR4][R14.64+0x14] ;  /* 0x000014040e047981 */ /* 0x000ea8000c1e1900 */
[----:B------:R-:W2:Y:S01]  /*0410*/  LDG.E R7, desc[UR4][R14.64+0x10] ;  /* 0x000010040e077981 */ /* 0x000ea2000c1e1900 */
[----:B------:R-:W-:Y:S01]  /*0420*/  MOV R21, 0x3b33710b ;  /* 0x3b33710b00157802 */ /* 0x000fe20000000f00 */
[----:B------:R-:W-:Y:S01]  /*0430*/  FMUL R0, R6, R6 ;  /* 0x0000000606007220 */ /* 0x000fe20000400000 */
[C---:B------:R-:W-:Y:S01]  /*0440*/  ISETP.GE.AND P0, PT, R5.reuse, RZ, PT ;  /* 0x000000ff0500720c */ /* 0x040fe20003f06270 */
[----:B------:R-:W-:Y:S01]  /*0450*/  IMAD.MOV.U32 R25, RZ, RZ, 0x3f6ee581 ;  /* 0x3f6ee581ff197424 */ /* 0x000fe200078e00ff */
[----:B------:R-:W-:Y:S01]  /*0460*/  FSETP.NEU.AND P1, PT, |R5|, |R2|, PT ;  /* 0x400000020500720b */ /* 0x000fe20003f2d200 */
[----:B------:R-:W-:Y:S01]  /*0470*/  FFMA R21, R0, R21, -0.015681877732276916504 ;  /* 0xbc80774800157423 */ /* 0x000fe20000000015 */
[----:B------:R-:W-:Y:S01]  /*0480*/  FADD R5, |R2|, |R5| ;  /* 0x4000000502057221 */ /* 0x000fe20000000200 */
[----:B------:R-:W-:Y:S02]  /*0490*/  BSSY.RECONVERGENT B0, `(.L_x_10) ;  /* 0x0000024000007945 */ /* 0x000fe40003800200 */
[----:B------:R-:W-:-:S04]  /*04a0*/  FFMA R21, R0, R21, 0.042200751602649688721 ;  /* 0x3d2cdab200157423 */ /* 0x000fc80000000015 */
[----:B------:R-:W-:-:S04]  /*04b0*/  FFMA R21, R0, R21, -0.074792981147766113281 ;  /* 0xbd992d1000157423 */ /* 0x000fc80000000015 */
[----:B------:R-:W-:-:S04]  /*04c0*/  FFMA R21, R0, R21, 0.10640415549278259277 ;  /* 0x3dd9ea6c00157423 */ /* 0x000fc80000000015 */
[----:B------:R-:W-:-:S04]  /*04d0*/  FFMA R21, R0, R21, -0.14207722246646881104 ;  /* 0xbe117cb100157423 */ /* 0x000fc80000000015 */
[----:B------:R-:W-:-:S04]  /*04e0*/  FFMA R21, R0, R21, 0.19993925094604492188 ;  /* 0x3e4cbce000157423 */ /* 0x000fc80000000015 */
[----:B------:R-:W-:-:S04]  /*04f0*/  FFMA R23, R0, R21, -0.33333197236061096191 ;  /* 0xbeaaaa7d00177423 */ /* 0x000fc80000000015 */
[----:B------:R-:W-:Y:S01]  /*0500*/  FMUL R23, R0, R23 ;  /* 0x0000001700177220 */ /* 0x000fe20000400000 */
[----:B------:R-:W-:-:S03]  /*0510*/  FSEL R0, R25, 1.8663789033889770508, P2 ;  /* 0x3feee58119007808 */ /* 0x000fc60001000000 */
[----:B------:R-:W-:-:S04]  /*0520*/  FFMA R6, R23, R6, R6 ;  /* 0x0000000617067223 */ /* 0x000fc80000000006 */
[----:B------:R-:W-:Y:S01]  /*0530*/  FFMA R23, R25, 1.6832555532455444336, -R6 ;  /* 0x3fd774eb19177823 */ /* 0x000fe20000000806 */
[----:B------:R-:W-:-:S04]  /*0540*/  FSEL R25, R6, -R6, P2 ;  /* 0x8000000606197208 */ /* 0x000fc80001000000 */
[----:B------:R-:W-:Y:S01]  /*0550*/  FSEL R23, R23, R6, P2 ;  /* 0x0000000617177208 */ /* 0x000fe20001000000 */
[----:B------:R-:W-:Y:S02]  /*0560*/  IMAD.MOV.U32 R6, RZ, RZ, 0x4016cbe4 ;  /* 0x4016cbe4ff067424 */ /* 0x000fe400078e00ff */
[----:B------:R-:W-:Y:S01]  /*0570*/  @!P0 FFMA R23, R0, 1.6832555532455444336, R25 ;  /* 0x3fd774eb00178823 */ /* 0x000fe20000000019 */
[----:B------:R-:W-:Y:S02]  /*0580*/  FSETP.NEU.AND P2, PT, R3, RZ, PT ;  /* 0x000000ff0300720b */ /* 0x000fe40003f4d000 */
[----:B------:R-:W-:-:S11]  /*0590*/  @!P1 FSEL R23, R6, 0.78539818525314331055, !P0 ;  /* 0x3f490fdb06179808 */ /* 0x000fd60004000000 */
[----:B------:R-:W-:Y:S02]  /*05a0*/  @!P2 FSEL R23, RZ, 3.1415927410125732422, P0 ;  /* 0x40490fdbff17a808 */ /* 0x000fe40000000000 */
[----:B------:R-:W-:Y:S02]  /*05b0*/  FSETP.NAN.AND P0, PT, R5, R5, PT ;  /* 0x000000050500720b */ /* 0x000fe40003f08000 */
[----:B------:R-:W-:-:S04]  /*05c0*/  LOP3.LUT R2, R23, 0x80000000, R2, 0xb8, !PT ;  /* 0x8000000017027812 */ /* 0x000fc800078eb802 */
[----:B------:R-:W-:Y:S02]  /*05d0*/  FSEL R2, R5, R2, P0 ;  /* 0x0000000205027208 */ /* 0x000fe40000000000 */
        /* <DEDUP_REMOVED lines=11> */
[----:B------:R-:W-:Y:S02]  /*0690*/  MOV R3, R21 ;  /* 0x0000001500037202 */ /* 0x000fe40000000f00 */
[----:B------:R-:W-:-:S07]  /*06a0*/  MOV R22, 0x6c0 ;  /* 0x000006c000167802 */ /* 0x000fce0000000f00 */
[----:B------:R-:W-:Y:S05]  /*06b0*/  CALL.REL.NOINC `($__internal_2_$__cuda_sm3x_div_rn_noftz_f32_slowpath) ;  /* 0x0000001400a47944 */ /* 0x000fea0003c00000 */
[----:B------:R-:W-:-:S07]  /*06c0*/  IMAD.MOV.U32 R3, RZ, RZ, R0 ;  /* 0x000000ffff037224 */ /* 0x000fce00078e0000 */
.L_x_11:
[----:B------:R-:W-:Y:S05]  /*06d0*/  BSYNC.RECONVERGENT B0 ;  /* 0x0000000000007941 */ /* 0x000fea0003800200 */
.L_x_10:
[----:B------:R-:W-:Y:S02]  /*06e0*/  IMAD.MOV.U32 R5, RZ, RZ, 0x3b33710b ;  /* 0x3b33710bff057424 */ /* 0x000fe400078e00ff */
[----:B------:R-:W-:Y:S01]  /*06f0*/  FMUL R0, R3, R3 ;  /* 0x0000000303007220 */ /* 0x000fe20000400000 */
[C---:B------:R-:W-:Y:S01]  /*0700*/  ISETP.GE.AND P0, PT, R7.reuse, RZ, PT ;  /* 0x000000ff0700720c */ /* 0x040fe20003f06270 */
[----:B------:R-:W-:Y:S01]  /*0710*/  IMAD.MOV.U32 R6, RZ, RZ, 0x54442d18 ;  /* 0x54442d18ff067424 */ /* 0x000fe200078e00ff */
[----:B------:R-:W-:Y:S01]  /*0720*/  FSETP.NEU.AND P2, PT, |R7|, |R4|, PT ;  /* 0x400000040700720b */ /* 0x000fe20003f4d200 */
[----:B------:R-:W-:Y:S01]  /*0730*/  FFMA R5, R0, R5, -0.015681877732276916504 ;  /* 0xbc80774800057423 */ /* 0x000fe20000000005 */
[----:B------:R-:W-:Y:S01]  /*0740*/  FSETP.NEU.AND P1, PT, R21, RZ, PT ;  /* 0x000000ff1500720b */ /* 0x000fe20003f2d000 */
[----:B------:R-:W-:Y:S01]  /*0750*/  FADD R7, |R4|, |R7| ;  /* 0x4000000704077221 */ /* 0x000fe20000000200 */
[----:B------:R-:W-:Y:S01]  /*0760*/  BSSY.RECONVERGENT B0, `(.L_x_12) ;  /* 0x0000023000007945 */ /* 0x000fe20003800200 */
[----:B------:R-:W-:-:S04]  /*0770*/  FFMA R5, R0, R5, 0.042200751602649688721 ;  /* 0x3d2cdab200057423 */ /* 0x000fc80000000005 */
[----:B------:R-:W-:-:S04]  /*0780*/  FFMA R5, R0, R5, -0.074792981147766113281 ;  /* 0xbd992d1000057423 */ /* 0x000fc80000000005 */
[----:B------:R-:W-:-:S04]  /*0790*/  FFMA R5, R0, R5, 0.10640415549278259277 ;  /* 0x3dd9ea6c00057423 */ /* 0x000fc80000000005 */
[----:B------:R-:W-:-:S04]  /*07a0*/  FFMA R5, R0, R5, -0.14207722246646881104 ;  /* 0xbe117cb100057423 */ /* 0x000fc80000000005 */
[----:B------:R-:W-:-:S04]  /*07b0*/  FFMA R5, R0, R5, 0.19993925094604492188 ;  /* 0x3e4cbce000057423 */ /* 0x000fc80000000005 */
[----:B------:R-:W-:-:S04]  /*07c0*/  FFMA R5, R0, R5, -0.33333197236061096191 ;  /* 0xbeaaaa7d00057423 */ /* 0x000fc80000000005 */
[----:B------:R-:W-:Y:S01]  /*07d0*/  FMUL R0, R0, R5 ;  /* 0x0000000500007220 */ /* 0x000fe20000400000 */
[----:B------:R-:W-:-:S03]  /*07e0*/  HFMA2 R5, -RZ, RZ, 1.857421875, -1409 ;  /* 0x3f6ee581ff057431 */ /* 0x000fc600000001ff */
[----:B------:R-:W-:-:S04]  /*07f0*/  FFMA R0, R0, R3, R3 ;  /* 0x0000000300007223 */ /* 0x000fc80000000003 */
[C---:B------:R-:W-:Y:S01]  /*0800*/  FFMA R3, R5.reuse, 1.6832555532455444336, -R0 ;  /* 0x3fd774eb05037823 */ /* 0x040fe20000000800 */
[----:B------:R-:W-:-:S04]  /*0810*/  FSEL R5, R5, 1.8663789033889770508, P3 ;  /* 0x3feee58105057808 */ /* 0x000fc80001800000 */
[-C--:B------:R-:W-:Y:S02]  /*0820*/  FSEL R3, R3, R0.reuse, P3 ;  /* 0x0000000003037208 */ /* 0x080fe40001800000 */
[----:B------:R-:W-:-:S05]  /*0830*/  FSEL R0, R0, -R0, P3 ;  /* 0x8000000000007208 */ /* 0x000fca0001800000 */
[----:B------:R-:W-:Y:S01]  /*0840*/  @!P0 FFMA R3, R5, 1.6832555532455444336, R0 ;  /* 0x3fd774eb05038823 */ /* 0x000fe20000000000 */
[----:B------:R-:W-:-:S05]  /*0850*/  IMAD.MOV.U32 R0, RZ, RZ, 0x4016cbe4 ;  /* 0x4016cbe4ff007424 */ /* 0x000fca00078e00ff */
[----:B------:R-:W-:Y:S02]  /*0860*/  @!P2 FSEL R3, R0, 0.78539818525314331055, !P0 ;  /* 0x3f490fdb0003a808 */ /* 0x000fe40004000000 */
[----:B------:R-:W-:Y:S02]  /*0870*/  @!P1 FSEL R3, RZ, 3.1415927410125732422, P0 ;  /* 0x40490fdbff039808 */ /* 0x000fe40000000000 */
[----:B------:R-:W-:Y:S02]  /*0880*/  FSETP.NAN.AND P0, PT, R7, R7, PT ;  /* 0x000000070700720b */ /* 0x000fe40003f08000 */
[----:B------:R-:W-:-:S04]  /*0890*/  LOP3.LUT R4, R3, 0x80000000, R4, 0xb8, !PT ;  /* 0x8000000003047812 */ /* 0x000fc800078eb804 */
[----:B------:R-:W-:-:S05]  /*08a0*/  FSEL R7, R7, R4, P0 ;  /* 0x0000000407077208 */ /* 0x000fca0000000000 */
[----:B------:R-:W-:Y:S01]  /*08b0*/  FADD R0, -R2, R7 ;  /* 0x0000000702007221 */ /* 0x000fe20000000100 */
[----:B------:R-:W-:-:S03]  /*08c0*/  MOV R7, 0x400921fb ;  /* 0x400921fb00077802 */ /* 0x000fc60000000f00 */
[----:B------:R-:W0:Y:S03]  /*08d0*/  F2F.F64.F32 R2, R0 ;  /* 0x0000000000027310 */ /* 0x000e260000201800 */
[----:B0-----:R-:W-:-:S14]  /*08e0*/  DSETP.GT.AND P0, PT, R2, R6, PT ;  /* 0x000000060200722a */ /* 0x001fdc0003f04000 */
[----:B------:R-:W-:Y:S05]  /*08f0*/  @!P0 BRA `(.L_x_13) ;  /* 0x0000000000248947 */ /* 0x000fea0003800000 */
[----:B------:R-:W-:Y:S01]  /*0900*/  BSSY.RECONVERGENT B1, `(.L_x_13) ;  /* 0x0000008000017945 */ /* 0x000fe20003800200 */
[----:B------:R-:W-:Y:S01]  /*0910*/  IMAD.MOV.U32 R20, RZ, RZ, 0x54442d18 ;  /* 0x54442d18ff147424 */ /* 0x000fe200078e00ff */
[----:B------:R-:W-:-:S07]  /*0920*/  MOV R21, 0x401921fb ;  /* 0x401921fb00157802 */ /* 0x000fce0000000f00 */
.L_x_14:
[----:B------:R-:W-:-:S06]  /*0930*/  DADD R4, R2, -R20 ;  /* 0x0000000002047229 */ /* 0x000fcc0000000814 */
[----:B------:R-:W0:Y:S08]  /*0940*/  F2F.F32.F64 R0, R4 ;  /* 0x0000000400007310 */ /* 0x000e300000301000 */
[----:B0-----:R-:W0:Y:S02]  /*0950*/  F2F.F64.F32 R2, R0 ;  /* 0x0000000000027310 */ /* 0x001e240000201800 */
[----:B0-----:R-:W-:-:S14]  /*0960*/  DSETP.GT.AND P0, PT, R2, R6, PT ;  /* 0x000000060200722a */ /* 0x001fdc0003f04000 */
[----:B------:R-:W-:Y:S05]  /*0970*/  @P0 BRA `(.L_x_14) ;  /* 0xfffffffc00ec0947 */ /* 0x000fea000383ffff */
[----:B------:R-:W-:Y:S05]  /*0980*/  BSYNC.RECONVERGENT B1 ;  /* 0x0000000000017941 */ /* 0x000fea0003800200 */
.L_x_13:
[----:B------:R-:W-:Y:S05]  /*0990*/  BSYNC.RECONVERGENT B0 ;  /* 0x0000000000007941 */ /* 0x000fea0003800200 */
.L_x_12:
[----:B------:R-:W0:Y:S01]  /*09a0*/  F2F.F64.F32 R2, R0 ;  /* 0x0000000000027310 */ /* 0x000e220000201800 */
[----:B------:R-:W-:Y:S01]  /*09b0*/  IMAD.MOV.U32 R6, RZ, RZ, 0x54442d18 ;  /* 0x54442d18ff067424 */ /* 0x000fe200078e00ff */
[----:B------:R-:W-:Y:S01]  /*09c0*/  MOV R7, 0x400921fb ;  /* 0x400921fb00077802 */ /* 0x000fe20000000f00 */
[----:B------:R-:W-:Y:S05]  /*09d0*/  BSSY.RECONVERGENT B0, `(.L_x_15) ;  /* 0x000000c000007945 */ /* 0x000fea0003800200 */
[----:B0-----:R-:W-:-:S14]  /*09e0*/  DSETP.GEU.AND P0, PT, R2, -R6, PT ;  /* 0x800000060200722a */ /* 0x001fdc0003f0e000 */
[----:B------:R-:W-:Y:S05]  /*09f0*/  @P0 BRA `(.L_x_16) ;  /* 0x0000000000240947 */ /* 0x000fea0003800000 */
[----:B------:R-:W-:Y:S01]  /*0a00*/  BSSY.RECONVERGENT B1, `(.L_x_16) ;  /* 0x0000008000017945 */ /* 0x000fe20003800200 */
[----:B------:R-:W-:Y:S01]  /*0a10*/  IMAD.MOV.U32 R20, RZ, RZ, 0x54442d18 ;  /* 0x54442d18ff147424 */ /* 0x000fe200078e00ff */
[----:B------:R-:W-:-:S07]  /*0a20*/  MOV R21, 0x401921fb ;  /* 0x401921fb00157802 */ /* 0x000fce0000000f00 */
.L_x_17:
[----:B------:R-:W-:-:S06]  /*0a30*/  DADD R4, R2, R20 ;  /* 0x0000000002047229 */ /* 0x000fcc0000000014 */
[----:B------:R-:W0:Y:S08]  /*0a40*/  F2F.F32.F64 R0, R4 ;  /* 0x0000000400007310 */ /* 0x000e300000301000 */
[----:B0-----:R-:W0:Y:S02]  /*0a50*/  F2F.F64.F32 R2, R0 ;  /* 0x0000000000027310 */ /* 0x001e240000201800 */
[----:B0-----:R-:W-:-:S14]  /*0a60*/  DSETP.GEU.AND P0, PT, R2, -R6, PT ;  /* 0x800000060200722a */ /* 0x001fdc0003f0e000 */
[----:B------:R-:W-:Y:S05]  /*0a70*/  @!P0 BRA `(.L_x_17) ;  /* 0xfffffffc00ec8947 */ /* 0x000fea000383ffff */
[----:B------:R-:W-:Y:S05]  /*0a80*/  BSYNC.RECONVERGENT B1 ;  /* 0x0000000000017941 */ /* 0x000fea0003800200 */
.L_x_16:
[----:B------:R-:W-:Y:S05]  /*0a90*/  BSYNC.RECONVERGENT B0 ;  /* 0x0000000000007941 */ /* 0x000fea0003800200 */
.L_x_15:
[----:B------:R-:W0:Y:S01]  /*0aa0*/  MUFU.RCP64H R5, 0.015079639852046966553 ;  /* 0x3f8ee21300057908 */ /* 0x000e220000001800 */
[----:B------:R-:W-:Y:S01]  /*0ab0*/  IMAD.MOV.U32 R2, RZ, RZ, -0x3f894fd3 ;  /* 0xc076b02dff027424 */ /* 0x000fe200078e00ff */
[----:B------:R-:W-:Y:S01]  /*0ac0*/  MOV R3, 0x3f8ee213 ;  /* 0x3f8ee21300037802 */ /* 0x000fe20000000f00 */
[----:B------:R-:W-:Y:S01]  /*0ad0*/  IMAD.MOV.U32 R4, RZ, RZ, 0x1 ;  /* 0x00000001ff047424 */ /* 0x000fe200078e00ff */
[----:B------:R-:W-:Y:S05]  /*0ae0*/  BSSY.RECONVERGENT B0, `(.L_x_18) ;  /* 0x0000013000007945 */ /* 0x000fea0003800200 */
[----:B0-----:R-:W-:-:S08]  /*0af0*/  DFMA R6, R4, -R2, 1 ;  /* 0x3ff000000406742b */ /* 0x001fd00000000802 */
[----:B------:R-:W-:-:S08]  /*0b00*/  DFMA R6, R6, R6, R6 ;  /* 0x000000060606722b */ /* 0x000fd00000000006 */
[----:B------:R-:W-:Y:S01]  /*0b10*/  DFMA R6, R4, R6, R4 ;  /* 0x000000060406722b */ /* 0x000fe20000000004 */
[----:B------:R-:W-:-:S07]  /*0b20*/  FMUL R4, R0, 300 ;  /* 0x4396000000047820 */ /* 0x000fce0000400000 */
[C---:B------:R-:W-:Y:S01]  /*0b30*/  DFMA R20, R6.reuse, -R2, 1 ;  /* 0x3ff000000614742b */ /* 0x040fe20000000802 */
[----:B------:R-:W0:Y:S07]  /*0b40*/  F2F.F64.F32 R4, R4 ;  /* 0x0000000400047310 */ /* 0x000e2e0000201800 */
[----:B------:R-:W-:-:S08]  /*0b50*/  DFMA R20, R6, R20, R6 ;  /* 0x000000140614722b */ /* 0x000fd00000000006 */
[----:B0-----:R-:W-:Y:S01]  /*0b60*/  DMUL R6, R4, R20 ;  /* 0x0000001404067228 */ /* 0x001fe20000000000 */
[----:B------:R-:W-:-:S07]  /*0b70*/  FSETP.GEU.AND P1, PT, |R5|, 6.5827683646048100446e-37, PT ;  /* 0x036000000500780b */ /* 0x000fce0003f2e200 */
[----:B------:R-:W-:-:S08]  /*0b80*/  DFMA R2, R6, -R2, R4 ;  /* 0x800000020602722b */ /* 0x000fd00000000004 */
[----:B------:R-:W-:-:S10]  /*0b90*/  DFMA R2, R20, R2, R6 ;  /* 0x000000021402722b */ /* 0x000fd40000000006 */
[----:B------:R-:W-:-:S05]  /*0ba0*/  FFMA R0, RZ, 1.1162742376327514648, R3 ;  /* 0x3f8ee213ff007823 */ /* 0x000fca0000000003 */
[----:B------:R-:W-:-:S13]  /*0bb0*/  FSETP.GT.AND P0, PT, |R0|, 1.469367938527859385e-39, PT ;  /* 0x001000000000780b */ /* 0x000fda0003f04200 */
[----:B------:R-:W-:Y:S05]  /*0bc0*/  @P0 BRA P1, `(.L_x_19) ;  /* 0x0000000000100947 */ /* 0x000fea0000800000 */
[----:B------:R-:W-:-:S07]  /*0bd0*/  MOV R0, 0xbf0 ;  /* 0x00000bf000007802 */ /* 0x000fce0000000f00 */
[----:B------:R-:W-:Y:S05]  /*0be0*/  CALL.REL.NOINC `($__internal_0_$__cuda_sm20_div_rn_f64_full) ;  /* 0x0000000800bc7944 */ /* 0x000fea0003c00000 */
[----:B------:R-:W-:Y:S01]  /*0bf0*/  MOV R2, R4 ;  /* 0x0000000400027202 */ /* 0x000fe20000000f00 */
[----:B------:R-:W-:-:S07]  /*0c00*/  IMAD.MOV.U32 R3, RZ, RZ, R5 ;  /* 0x000000ffff037224 */ /* 0x000fce00078e0005 */
.L_x_19:
[----:B------:R-:W-:Y:S05]  /*0c10*/  BSYNC.RECONVERGENT B0 ;  /* 0x0000000000007941 */ /* 0x000fea0003800200 */
.L_x_18:
[----:B------:R-:W0:Y:S02]  /*0c20*/  F2F.F32.F64 R3, R2 ;  /* 0x0000000200037310 */ /* 0x000e240000301000 */
[----:B0-----:R0:W-:Y:S04]  /*0c30*/  STG.E desc[UR4][R18.64], R3 ;  /* 0x0000000312007986 */ /* 0x0011e8000c101904 */
[----:B------:R-:W2:Y:S04]  /*0c40*/  LDG.E R4, desc[UR4][R14.64+0xc] ;  /* 0x00000c040e047981 */ /* 0x000ea8000c1e1900 */
[----:B------:R-:W3:Y:S01]  /*0c50*/  LDG.E R0, desc[UR4][R14.64+0x8] ;  /* 0x000008040e007981 */ /* 0x000ee2000c1e1900 */
[----:B------:R-:W-:Y:S01]  /*0c60*/  BSSY.RECONVERGENT B0, `(.L_x_20) ;  /* 0x000000f000007945 */ /* 0x000fe20003800200 */
[----:B--2---:R-:W-:-:S04]  /*0c70*/  FMUL R5, R4, R4 ;  /* 0x0000000404057220 */ /* 0x004fc80000400000 */
[----:B---3--:R-:W-:-:S04]  /*0c80*/  FFMA R0, R0, R0, R5 ;  /* 0x0000000000007223 */ /* 0x008fc80000000005 */
[----:B------:R0:W1:Y:S01]  /*0c90*/  MUFU.RSQ R5, R0 ;  /* 0x0000000000057308 */ /* 0x0000620000001400 */
[----:B------:R-:W-:-:S04]  /*0ca0*/  IADD3 R4, PT, PT, R0, -0xd000000, RZ ;  /* 0xf300000000047810 */ /* 0x000fc80007ffe0ff */
[----:B------:R-:W-:-:S13]  /*0cb0*/  ISETP.GT.U32.AND P0, PT, R4, 0x727fffff, PT ;  /* 0x727fffff0400780c */ /* 0x000fda0003f04070 */
[----:B01----:R-:W-:Y:S05]  /*0cc0*/  @!P0 BRA `(.L_x_21) ;  /* 0x0000000000108947 */ /* 0x003fea0003800000 */
[----:B------:R-:W-:-:S07]  /*0cd0*/  MOV R18, 0xcf0 ;  /* 0x00000cf000127802 */ /* 0x000fce0000000f00 */
[----:B------:R-:W-:Y:S05]  /*0ce0*/  CALL.REL.NOINC `($__internal_1_$__cuda_sm20_sqrt_rn_f32_slowpath) ;  /* 0x0000000c00c07944 */ /* 0x000fea0003c00000 */
[----:B------:R-:W-:Y:S01]  /*0cf0*/  IMAD.MOV.U32 R3, RZ, RZ, R2 ;  /* 0x000000ffff037224 */ /* 0x000fe200078e0002 */
[----:B------:R-:W-:Y:S06]  /*0d00*/  BRA `(.L_x_22) ;  /* 0x0000000000107947 */ /* 0x000fec0003800000 */
.L_x_21:
[----:B------:R-:W-:Y:S01]  /*0d10*/  FMUL.FTZ R3, R0, R5 ;  /* 0x0000000500037220 */ /* 0x000fe20000410000 */
[----:B------:R-:W-:-:S03]  /*0d20*/  FMUL.FTZ R5, R5, 0.5 ;  /* 0x3f00000005057820 */ /* 0x000fc60000410000 */
[----:B------:R-:W-:-:S04]  /*0d30*/  FFMA R0, -R3, R3, R0 ;  /* 0x0000000303007223 */ /* 0x000fc80000000100 */
[----:B------:R-:W-:-:S07]  /*0d40*/  FFMA R3, R0, R5, R3 ;  /* 0x0000000500037223 */ /* 0x000fce0000000003 */
.L_x_22:
[----:B------:R-:W-:Y:S05]  /*0d50*/  BSYNC.RECONVERGENT B0 ;  /* 0x0000000000007941 */ /* 0x000fea0003800200 */
.L_x_20:
        /* <DEDUP_REMOVED lines=11> */
[----:B------:R-:W-:Y:S05]  /*0e10*/  BRA `(.L_x_25) ;  /* 0x0000000000107947 */ /* 0x000fea0003800000 */
.L_x_24:
[----:B------:R-:W-:Y:S01]  /*0e20*/  FMUL.FTZ R7, R0, R5 ;  /* 0x0000000500077220 */ /* 0x000fe20000410000 */
[----:B------:R-:W-:-:S03]  /*0e30*/  FMUL.FTZ R2, R5, 0.5 ;  /* 0x3f00000005027820 */ /* 0x000fc60000410000 */
[----:B------:R-:W-:-:S04]  /*0e40*/  FFMA R0, -R7, R7, R0 ;  /* 0x0000000707007223 */ /* 0x000fc80000000100 */
[----:B------:R-:W-:-:S07]  /*0e50*/  FFMA R2, R0, R2, R7 ;  /* 0x0000000200027223 */ /* 0x000fce0000000007 */
.L_x_25:
[----:B------:R-:W-:Y:S05]  /*0e60*/  BSYNC.RECONVERGENT B0 ;  /* 0x0000000000007941 */ /* 0x000fea0003800200 */
.L_x_23:
[----:B------:R-:W-:Y:S01]  /*0e70*/  FSETP.GT.AND P0, PT, R2, RZ, PT ;  /* 0x000000ff0200720b */ /* 0x000fe20003f04000 */
[----:B------:R-:W-:Y:S03]  /*0e80*/  BSSY.RECONVERGENT B0, `(.L_x_26) ;  /* 0x0000041000007945 */ /* 0x000fe60003800200 */
[----:B------:R-:W-:-:S13]  /*0e90*/  FSETP.LEU.OR P0, PT, R3, RZ, !P0 ;  /* 0x000000ff0300720b */ /* 0x000fda000470b400 */
[----:B------:R-:W-:Y:S05]  /*0ea0*/  @P0 BRA `(.L_x_27) ;  /* 0x0000000000f80947 */ /* 0x000fea0003800000 */
[----:B------:R-:W0:Y:S01]  /*0eb0*/  MUFU.RCP R5, R2 ;  /* 0x0000000200057308 */ /* 0x000e220000001000 */
[----:B------:R-:W-:Y:S07]  /*0ec0*/  BSSY.RECONVERGENT B1, `(.L_x_28) ;  /* 0x000000c000017945 */ /* 0x000fee0003800200 */
[----:B------:R-:W1:Y:S01]  /*0ed0*/  FCHK P0, R3, R2 ;  /* 0x0000000203007302 */ /* 0x000e620000000000 */
[----:B0-----:R-:W-:-:S04]  /*0ee0*/  FFMA R0, R5, -R2, 1 ;  /* 0x3f80000005007423 */ /* 0x001fc80000000802 */
[----:B------:R-:W-:-:S04]  /*0ef0*/  FFMA R0, R5, R0, R5 ;  /* 0x0000000005007223 */ /* 0x000fc80000000005 */
[----:B------:R-:W-:-:S04]  /*0f00*/  FFMA R4, R0, R3, RZ ;  /* 0x0000000300047223 */ /* 0x000fc800000000ff */
[----:B------:R-:W-:-:S04]  /*0f10*/  FFMA R5, R4, -R2, R3 ;  /* 0x8000000204057223 */ /* 0x000fc80000000003 */
[----:B------:R-:W-:Y:S01]  /*0f20*/  FFMA R0, R0, R5, R4 ;  /* 0x0000000500007223 */ /* 0x000fe20000000004 */
[----:B-1----:R-:W-:Y:S06]  /*0f30*/  @!P0 BRA `(.L_x_29) ;  /* 0x0000000000108947 */ /* 0x002fec0003800000 */
[----:B------:R-:W-:Y:S01]  /*0f40*/  IMAD.MOV.U32 R0, RZ, RZ, R3 ;  /* 0x000000ffff007224 */ /* 0x000fe200078e0003 */
[----:B------:R-:W-:Y:S02]  /*0f50*/  MOV R3, R2 ;  /* 0x0000000200037202 */ /* 0x000fe40000000f00 */
[----:B------:R-:W-:-:S07]  /*0f60*/  MOV R22, 0xf80 ;  /* 0x00000f8000167802 */ /* 0x000fce0000000f00 */
[----:B------:R-:W-:Y:S05]  /*0f70*/  CALL.REL.NOINC `($__internal_2_$__cuda_sm3x_div_rn_noftz_f32_slowpath) ;  /* 0x0000000c00747944 */ /* 0x000fea0003c00000 */
.L_x_29:
[----:B------:R-:W-:Y:S05]  /*0f80*/  BSYNC.RECONVERGENT B1 ;  /* 0x0000000000017941 */ /* 0x000fea0003800200 */
.L_x_28:
[----:B------:R-:W-:Y:S02]  /*0f90*/  IMAD.MOV.U32 R2, RZ, RZ, R0 ;  /* 0x000000ffff027224 */ /* 0x000fe400078e0000 */
[----:B------:R-:W-:Y:S02]  /*0fa0*/  HFMA2 R5, -RZ, RZ, 1.5048828125, 33.21875 ;  /* 0x3e055027ff057431 */ /* 0x000fe400000001ff */
[----:B------:R-:W-:Y:S01]  /*0fb0*/  IMAD.MOV.U32 R7, RZ, RZ, 0x7f800000 ;  /* 0x7f800000ff077424 */ /* 0x000fe200078e00ff */
[----:B------:R-:W-:Y:S01]  /*0fc0*/  BSSY.RECONVERGENT B1, `(.L_x_30) ;  /* 0x0000025000017945 */ /* 0x000fe20003800200 */
[----:B------:R-:W-:-:S13]  /*0fd0*/  FSETP.GEU.AND P0, PT, R2, 1.175494350822287508e-38, PT ;  /* 0x008000000200780b */ /* 0x000fda0003f0e000 */
[----:B------:R-:W-:-:S05]  /*0fe0*/  @!P0 FMUL R2, R2, 8388608 ;  /* 0x4b00000002028820 */ /* 0x000fca0000400000 */
[C---:B------:R-:W-:Y:S02]  /*0ff0*/  IADD3 R0, PT, PT, R2.reuse, -0x3f2aaaab, RZ ;  /* 0xc0d5555502007810 */ /* 0x040fe40007ffe0ff */
[----:B------:R-:W-:Y:S02]  /*1000*/  FSETP.NEU.AND P2, PT, R2, RZ, PT ;  /* 0x000000ff0200720b */ /* 0x000fe40003f4d000 */
[----:B------:R-:W-:-:S05]  /*1010*/  LOP3.LUT R3, R0, 0xff800000, RZ, 0xc0, !PT ;  /* 0xff80000000037812 */ /* 0x000fca00078ec0ff */
[----:B------:R-:W-:Y:S01]  /*1020*/  IMAD.IADD R0, R2, 0x1, -R3 ;  /* 0x0000000102007824 */ /* 0x000fe200078e0a03 */
[----:B------:R-:W-:-:S03]  /*1030*/  I2FP.F32.S32 R3, R3 ;  /* 0x0000000300037245 */ /* 0x000fc60000201400 */
[----:B------:R-:W-:Y:S01]  /*1040*/  FADD R4, R0, -1 ;  /* 0xbf80000000047421 */ /* 0x000fe20000000000 */
[----:B------:R-:W-:Y:S02]  /*1050*/  FSEL R0, RZ, -23, P0 ;  /* 0xc1b80000ff007808 */ /* 0x000fe40000000000 */
[----:B------:R-:W-:Y:S01]  /*1060*/  ISETP.GT.U32.AND P0, PT, R2, 0x7f7fffff, PT ;  /* 0x7f7fffff0200780c */ /* 0x000fe20003f04070 */
[C---:B------:R-:W-:Y:S02]  /*1070*/  FFMA R5, R4.reuse, -R5, 0.14084610342979431152 ;  /* 0x3e1039f604057423 */ /* 0x040fe40000000805 */
[----:B------:R-:W-:Y:S01]  /*1080*/  FFMA R0, R3, 1.1920928955078125e-07, R0 ;  /* 0x3400000003007823 */ /* 0x000fe20000000000 */
[----:B------:R-:W-:Y:S01]  /*1090*/  MOV R3, 0x3b1d4952 ;  /* 0x3b1d495200037802 */ /* 0x000fe20000000f00 */
[----:B------:R-:W-:-:S04]  /*10a0*/  FFMA R5, R4, R5, -0.12148627638816833496 ;  /* 0xbdf8cdcc04057423 */ /* 0x000fc80000000005 */
[----:B------:R-:W-:-:S04]  /*10b0*/  FFMA R5, R4, R5, 0.13980610668659210205 ;  /* 0x3e0f295504057423 */ /* 0x000fc80000000005 */
[----:B------:R-:W-:-:S04]  /*10c0*/  FFMA R5, R4, R5, -0.16684235632419586182 ;  /* 0xbe2ad8b904057423 */ /* 0x000fc80000000005 */
[----:B------:R-:W-:-:S04]  /*10d0*/  FFMA R5, R4, R5, 0.20012299716472625732 ;  /* 0x3e4ced0b04057423 */ /* 0x000fc80000000005 */
[----:B------:R-:W-:-:S04]  /*10e0*/  FFMA R5, R4, R5, -0.24999669194221496582 ;  /* 0xbe7fff2204057423 */ /* 0x000fc80000000005 */
[----:B------:R-:W-:-:S04]  /*10f0*/  FFMA R5, R4, R5, 0.33333182334899902344 ;  /* 0x3eaaaa7804057423 */ /* 0x000fc80000000005 */
[----:B------:R-:W-:-:S04]  /*1100*/  FFMA R5, R4, R5, -0.5 ;  /* 0xbf00000004057423 */ /* 0x000fc80000000005 */
[----:B------:R-:W-:-:S04]  /*1110*/  FMUL R5, R4, R5 ;  /* 0x0000000504057220 */ /* 0x000fc80000400000 */
[----:B------:R-:W-:Y:S01]  /*1120*/  FFMA R5, R4, R5, R4 ;  /* 0x0000000504057223 */ /* 0x000fe20000000004 */
[----:B------:R-:W-:-:S03]  /*1130*/  IMAD.MOV.U32 R4, RZ, RZ, 0x43d05555 ;  /* 0x43d05555ff047424 */ /* 0x000fc600078e00ff */
[----:B------:R-:W-:Y:S01]  /*1140*/  FFMA R0, R0, 0.69314718246459960938, R5 ;  /* 0x3f31721800007823 */ /* 0x000fe20000000005 */
[----:B------:R-:W-:Y:S01]  /*1150*/  @P0 FFMA R0, R2, R7, +INF ;  /* 0x7f80000002000423 */ /* 0x000fe20000000007 */
[----:B------:R-:W-:-:S03]  /*1160*/  FFMA R3, R4, -R3, 1 ;  /* 0x3f80000004037423 */ /* 0x000fc60000000803 */
[----:B------:R-:W0:Y:S01]  /*1170*/  FCHK P0, R0, 0.0024000001139938831329 ;  /* 0x3b1d495200007902 */ /* 0x000e220000000000 */
[----:B------:R-:W-:-:S04]  /*1180*/  FFMA R3, R3, R4, 416.666656494140625 ;  /* 0x43d0555503037423 */ /* 0x000fc80000000004 */
[----:B------:R-:W-:-:S04]  /*1190*/  FFMA R4, R0, R3, RZ ;  /* 0x0000000300047223 */ /* 0x000fc800000000ff */
[----:B------:R-:W-:-:S04]  /*11a0*/  FFMA R2, R4, -0.0024000001139938831329, R0 ;  /* 0xbb1d495204027823 */ /* 0x000fc80000000000 */
[----:B------:R-:W-:Y:S01]  /*11b0*/  FFMA R2, R3, R2, R4 ;  /* 0x0000000203027223 */ /* 0x000fe20000000004 */
[----:B0-----:R-:W-:Y:S06]  /*11c0*/  @!P0 BRA `(.L_x_31) ;  /* 0x0000000000108947 */ /* 0x001fec0003800000 */
[----:B------:R-:W-:Y:S02]  /*11d0*/  MOV R3, 0x3b1d4952 ;  /* 0x3b1d495200037802 */ /* 0x000fe40000000f00 */
[----:B------:R-:W-:-:S07]  /*11e0*/  MOV R22, 0x1200 ;  /* 0x0000120000167802 */ /* 0x000fce0000000f00 */
[----:B------:R-:W-:Y:S05]  /*11f0*/  CALL.REL.NOINC `($__internal_2_$__cuda_sm3x_div_rn_noftz_f32_slowpath) ;  /* 0x0000000800d47944 */ /* 0x000fea0003c00000 */
[----:B------:R-:W-:-:S07]  /*1200*/  IMAD.MOV.U32 R2, RZ, RZ, R0 ;  /* 0x000000ffff027224 */ /* 0x000fce00078e0000 */
.L_x_31:
[----:B------:R-:W-:Y:S05]  /*1210*/  BSYNC.RECONVERGENT B1 ;  /* 0x0000000000017941 */ /* 0x000fea0003800200 */
.L_x_30:
[----:B------:R-:W-:-:S05]  /*1220*/  FMUL R2, R2, 50 ;  /* 0x4248000002027820 */ /* 0x000fca0000400000 */
[----:B------:R-:W-:-:S04]  /*1230*/  FSEL R2, R2, -INF , P2 ;  /* 0xff80000002027808 */ /* 0x000fc80001000000 */
[----:B------:R-:W-:-:S04]  /*1240*/  FMNMX.NAN R3, R2, 10, !PT ;  /* 0x4120000002037809 */ /* 0x000fc80007820000 */
[----:B------:R-:W-:Y:S01]  /*1250*/  FSETP.GT.AND P0, PT, R3, 500, PT ;  /* 0x43fa00000300780b */ /* 0x000fe20003f04000 */
[----:B------:R0:W-:-:S12]  /*1260*/  STG.E desc[UR4][R16.64], R3 ;  /* 0x0000000310007986 */ /* 0x0001d8000c101904 */
[----:B------:R-:W-:-:S05]  /*1270*/  @P0 MOV R5, 0x43fa0000 ;  /* 0x43fa000000050802 */ /* 0x000fca0000000f00 */
[----:B------:R0:W-:Y:S02]  /*1280*/  @P0 STG.E desc[UR4][R16.64], R5 ;  /* 0x0000000510000986 */ /* 0x0001e4000c101904 */
.L_x_27:
[----:B------:R-:W-:Y:S05]  /*1290*/  BSYNC.RECONVERGENT B0 ;  /* 0x0000000000007941 */ /* 0x000fea0003800200 */
.L_x_26:
[----:B------:R-:W2:Y:S01]  /*12a0*/  LDG.E R0, desc[UR4][R12.64] ;  /* 0x000000040c007981 */ /* 0x000ea2000c1e1900 */
[----:B------:R-:W-:Y:S02]  /*12b0*/  HFMA2 R2, -RZ, RZ, 3.390625, 0 ;  /* 0x42c80000ff027431 */ /* 0x000fe400000001ff */
[----:B0-----:R-:W-:Y:S01]  /*12c0*/  IMAD.MOV.U32 R3, RZ, RZ, 0x3c23d70a ;  /* 0x3c23d70aff037424 */ /* 0x001fe200078e00ff */
[----:B------:R-:W-:Y:S03]  /*12d0*/  BSSY.RECONVERGENT B0, `(.L_x_32) ;  /* 0x000000c000007945 */ /* 0x000fe60003800200 */
[----:B------:R-:W-:-:S04]  /*12e0*/  FFMA R2, R3, -R2, 1 ;  /* 0x3f80000003027423 */ /* 0x000fc80000000802 */
[----:B------:R-:W-:Y:S01]  /*12f0*/  FFMA R3, R2, R3, 0.0099999997764825820923 ;  /* 0x3c23d70a02037423 */ /* 0x000fe20000000003 */
[----:B--2---:R-:W0:Y:S03]  /*1300*/  FCHK P0, R0, 100 ;  /* 0x42c8000000007902 */ /* 0x004e260000000000 */
[----:B------:R-:W-:-:S04]  /*1310*/  FFMA R2, R0, R3, RZ ;  /* 0x0000000300027223 */ /* 0x000fc800000000ff */
[----:B------:R-:W-:-:S04]  /*1320*/  FFMA R4, R2, -100, R0 ;  /* 0xc2c8000002047823 */ /* 0x000fc80000000000 */
[----:B------:R-:W-:Y:S01]  /*1330*/  FFMA R2, R3, R4, R2 ;  /* 0x0000000403027223 */ /* 0x000fe20000000002 */
[----:B0-----:R-:W-:Y:S06]  /*1340*/  @!P0 BRA `(.L_x_33) ;  /* 0x0000000000108947 */ /* 0x001fec0003800000 */
[----:B------:R-:W-:Y:S01]  /*1350*/  IMAD.MOV.U32 R3, RZ, RZ, 0x42c80000 ;  /* 0x42c80000ff037424 */ /* 0x000fe200078e00ff */
[----:B------:R-:W-:-:S07]  /*1360*/  MOV R22, 0x1380 ;  /* 0x0000138000167802 */ /* 0x000fce0000000f00 */
[----:B------:R-:W-:Y:S05]  /*1370*/  CALL.REL.NOINC `($__internal_2_$__cuda_sm3x_div_rn_noftz_f32_slowpath) ;  /* 0x0000000800747944 */ /* 0x000fea0003c00000 */
[----:B------:R-:W-:-:S07]  /*1380*/  MOV R2, R0 ;  /* 0x0000000000027202 */ /* 0x000fce0000000f00 */
.L_x_33:
[----:B------:R-:W-:Y:S05]  /*1390*/  BSYNC.RECONVERGENT B0 ;  /* 0x0000000000007941 */ /* 0x000fea0003800200 */
.L_x_32:
[----:B------:R-:W-:Y:S01]  /*13a0*/  VIADD R0, R2, 0xf3000000 ;  /* 0xf300000002007836 */ /* 0x000fe20000000000 */
[----:B------:R0:W1:Y:S01]  /*13b0*/  MUFU.RSQ R5, R2 ;  /* 0x0000000200057308 */ /* 0x0000620000001400 */
[----:B------:R-:W-:Y:S03]  /*13c0*/  BSSY.RECONVERGENT B0, `(.L_x_34) ;  /* 0x000000c000007945 */ /* 0x000fe60003800200 */
[----:B------:R-:W-:-:S13]  /*13d0*/  ISETP.GT.U32.AND P0, PT, R0, 0x727fffff, PT ;  /* 0x727fffff0000780c */ /* 0x000fda0003f04070 */
[----:B01----:R-:W-:Y:S05]  /*13e0*/  @!P0 BRA `(.L_x_35) ;  /* 0x0000000000148947 */ /* 0x003fea0003800000 */
[----:B------:R-:W-:Y:S02]  /*13f0*/  MOV R0, R2 ;  /* 0x0000000200007202 */ /* 0x000fe40000000f00 */
[----:B------:R-:W-:-:S07]  /*1400*/  MOV R18, 0x1420 ;  /* 0x0000142000127802 */ /* 0x000fce0000000f00 */
[----:B------:R-:W-:Y:S05]  /*1410*/  CALL.REL.NOINC `($__internal_1_$__cuda_sm20_sqrt_rn_f32_slowpath) ;  /* 0x0000000400f47944 */ /* 0x000fea0003c00000 */
[----:B------:R-:W-:Y:S01]  /*1420*/  IMAD.MOV.U32 R3, RZ, RZ, R2 ;  /* 0x000000ffff037224 */ /* 0x000fe200078e0002 */
[----:B------:R-:W-:Y:S06]  /*1430*/  BRA `(.L_x_36) ;  /* 0x0000000000107947 */ /* 0x000fec0003800000 */
.L_x_35:
[C---:B------:R-:W-:Y:S01]  /*1440*/  FMUL.FTZ R3, R5.reuse, R2 ;  /* 0x0000000205037220 */ /* 0x040fe20000410000 */
[----:B------:R-:W-:-:S03]  /*1450*/  FMUL.FTZ R0, R5, 0.5 ;  /* 0x3f00000005007820 */ /* 0x000fc60000410000 */
[----:B------:R-:W-:-:S04]  /*1460*/  FFMA R2, -R3, R3, R2 ;  /* 0x0000000303027223 */ /* 0x000fc80000000102 */
[----:B------:R-:W-:-:S07]  /*1470*/  FFMA R3, R2, R0, R3 ;  /* 0x0000000002037223 */ /* 0x000fce0000000003 */
.L_x_36:
[----:B------:R-:W-:Y:S05]  /*1480*/  BSYNC.RECONVERGENT B0 ;  /* 0x0000000000007941 */ /* 0x000fea0003800200 */
.L_x_34:
[----:B------:R-:W0:Y:S01]  /*1490*/  MUFU.RCP R0, R3 ;  /* 0x0000000300007308 */ /* 0x000e220000001000 */
[----:B------:R-:W-:Y:S01]  /*14a0*/  UMOV UR6, 0x42480000 ;  /* 0x4248000000067882 */ /* 0x000fe20000000000 */
[----:B------:R-:W-:Y:S01]  /*14b0*/  BSSY.RECONVERGENT B0, `(.L_x_37) ;  /* 0x000000d000007945 */ /* 0x000fe20003800200 */
[----:B------:R-:W-:-:S05]  /*14c0*/  MOV R4, UR6 ;  /* 0x0000000600047c02 */ /* 0x000fca0008000f00 */
[----:B------:R-:W1:Y:S01]  /*14d0*/  FCHK P0, R4, R3 ;  /* 0x0000000304007302 */ /* 0x000e620000000000 */
[----:B0-----:R-:W-:-:S04]  /*14e0*/  FFMA R5, R0, -R3, 1 ;  /* 0x3f80000000057423 */ /* 0x001fc80000000803 */
[----:B------:R-:W-:-:S04]  /*14f0*/  FFMA R0, R0, R5, R0 ;  /* 0x0000000500007223 */ /* 0x000fc80000000000 */
[----:B------:R-:W-:-:S04]  /*1500*/  FFMA R2, R0, 50, RZ ;  /* 0x4248000000027823 */ /* 0x000fc800000000ff */
[----:B------:R-:W-:-:S04]  /*1510*/  FFMA R5, R2, -R3, 50 ;  /* 0x4248000002057423 */ /* 0x000fc80000000803 */
[----:B------:R-:W-:Y:S01]  /*1520*/  FFMA R5, R0, R5, R2 ;  /* 0x0000000500057223 */ /* 0x000fe20000000002 */
[----:B-1----:R-:W-:Y:S06]  /*1530*/  @!P0 BRA `(.L_x_38) ;  /* 0x0000000000108947 */ /* 0x002fec0003800000 */
[----:B------:R-:W-:Y:S01]  /*1540*/  IMAD.MOV.U32 R0, RZ, RZ, 0x42480000 ;  /* 0x42480000ff007424 */ /* 0x000fe200078e00ff */
[----:B------:R-:W-:-:S07]  /*1550*/  MOV R22, 0x1570 ;  /* 0x0000157000167802 */ /* 0x000fce0000000f00 */
[----:B------:R-:W-:Y:S05]  /*1560*/  CALL.REL.NOINC `($__internal_2_$__cuda_sm3x_div_rn_noftz_f32_slowpath) ;  /* 0x0000000400f87944 */ /* 0x000fea0003c00000 */
[----:B------:R-:W-:-:S07]  /*1570*/  MOV R5, R0 ;  /* 0x0000000000057202 */ /* 0x000fce0000000f00 */
.L_x_38:
[----:B------:R-:W-:Y:S05]  /*1580*/  BSYNC.RECONVERGENT B0 ;  /* 0x0000000000007941 */ /* 0x000fea0003800200 */
.L_x_37:
[----:B------:R-:W0:Y:S01]  /*1590*/  MUFU.RCP R0, R3 ;  /* 0x0000000300007308 */ /* 0x000e220000001000 */
[----:B------:R-:W-:Y:S01]  /*15a0*/  UMOV UR6, 0x41a00000 ;  /* 0x41a0000000067882 */ /* 0x000fe20000000000 */
[----:B------:R1:W-:Y:S01]  /*15b0*/  STG.E desc[UR4][R10.64], R5 ;  /* 0x000000050a007986 */ /* 0x0003e2000c101904 */
[----:B------:R-:W-:Y:S01]  /*15c0*/  IMAD.U32 R4, RZ, RZ, UR6 ;  /* 0x00000006ff047e24 */ /* 0x000fe2000f8e00ff */
[----:B------:R-:W-:Y:S04]  /*15d0*/  BSSY.RECONVERGENT B0, `(.L_x_39) ;  /* 0x000000c000007945 */ /* 0x000fe80003800200 */
[----:B------:R-:W2:Y:S01]  /*15e0*/  FCHK P0, R4, R3 ;  /* 0x0000000304007302 */ /* 0x000ea20000000000 */
[----:B0-----:R-:W-:-:S04]  /*15f0*/  FFMA R7, R0, -R3, 1 ;  /* 0x3f80000000077423 */ /* 0x001fc80000000803 */
[----:B------:R-:W-:-:S04]  /*1600*/  FFMA R0, R0, R7, R0 ;  /* 0x0000000700007223 */ /* 0x000fc80000000000 */
[----:B------:R-:W-:-:S04]  /*1610*/  FFMA R2, R0, 20, RZ ;  /* 0x41a0000000027823 */ /* 0x000fc800000000ff */
[----:B------:R-:W-:-:S04]  /*1620*/  FFMA R7, R2, -R3, 20 ;  /* 0x41a0000002077423 */ /* 0x000fc80000000803 */
[----:B------:R-:W-:Y:S01]  /*1630*/  FFMA R7, R0, R7, R2 ;  /* 0x0000000700077223 */ /* 0x000fe20000000002 */
[----:B-12---:R-:W-:Y:S06]  /*1640*/  @!P0 BRA `(.L_x_40) ;  /* 0x0000000000108947 */ /* 0x006fec0003800000 */
[----:B------:R-:W-:Y:S01]  /*1650*/  HFMA2 R0, -RZ, RZ, 2.8125, 0 ;  /* 0x41a00000ff007431 */ /* 0x000fe200000001ff */
[----:B------:R-:W-:-:S07]  /*1660*/  MOV R22, 0x1680 ;  /* 0x0000168000167802 */ /* 0x000fce0000000f00 */
[----:B------:R-:W-:Y:S05]  /*1670*/  CALL.REL.NOINC `($__internal_2_$__cuda_sm3x_div_rn_noftz_f32_slowpath) ;  /* 0x0000000400b47944 */ /* 0x000fea0003c00000 */
[----:B------:R-:W-:-:S07]  /*1680*/  IMAD.MOV.U32 R7, RZ, RZ, R0 ;  /* 0x000000ffff077224 */ /* 0x000fce00078e0000 */
.L_x_40:
[----:B------:R-:W-:Y:S05]  /*1690*/  BSYNC.RECONVERGENT B0 ;  /* 0x0000000000007941 */ /* 0x000fea0003800200 */
.L_x_39:
[----:B------:R-:W-:Y:S01]  /*16a0*/  STG.E desc[UR4][R8.64], R7 ;  /* 0x0000000708007986 */ /* 0x000fe2000c101904 */
[----:B------:R-:W-:Y:S05]  /*16b0*/  EXIT ;  /* 0x000000000000794d */ /* 0x000fea0003800000 */
.L_x_7:
[----:B------:R-:W-:Y:S01]  /*16c0*/  STG.E desc[UR4][R4.64], RZ ;  /* 0x000000ff04007986 */ /* 0x000fe2000c101904 */
[----:B------:R-:W-:Y:S05]  /*16d0*/  EXIT ;  /* 0x000000000000794d */ /* 0x000fea0003800000 */
        .weak           $__internal_0_$__cuda_sm20_div_rn_f64_full
        .type           $__internal_0_$__cuda_sm20_div_rn_f64_full,@function
        .size           $__internal_0_$__cuda_sm20_div_rn_f64_full,($__internal_1_$__cuda_sm20_sqrt_rn_f32_slowpath - $__internal_0_$__cuda_sm20_div_rn_f64_full)
$__internal_0_$__cuda_sm20_div_rn_f64_full:
[----:B------:R-:W-:Y:S02]  /*16e0*/  IMAD.MOV.U32 R7, RZ, RZ, 0x3ffee213 ;  /* 0x3ffee213ff077424 */ /* 0x000fe400078e00ff */
[----:B------:R-:W-:Y:S01]  /*16f0*/  HFMA2 R2, -RZ, RZ, 0, 5.9604644775390625e-08 ;  /* 0x00000001ff027431 */ /* 0x000fe200000001ff */
[----:B------:R-:W-:Y:S01]  /*1700*/  MOV R6, 0xc076b02d ;  /* 0xc076b02d00067802 */ /* 0x000fe20000000f00 */
[----:B------:R-:W-:Y:S01]  /*1710*/  IMAD.MOV.U32 R27, RZ, RZ, 0x1ca00000 ;  /* 0x1ca00000ff1b7424 */ /* 0x000fe200078e00ff */
[----:B------:R-:W0:Y:S01]  /*1720*/  MUFU.RCP64H R3, R7 ;  /* 0x0000000700037308 */ /* 0x000e220000001800 */
[C---:B------:R-:W-:Y:S01]  /*1730*/  FSETP.GEU.AND P1, PT, |R5|.reuse, 1.469367938527859385e-39, PT ;  /* 0x001000000500780b */ /* 0x040fe20003f2e200 */
[----:B------:R-:W-:Y:S01]  /*1740*/  BSSY.RECONVERGENT B1, `(.L_x_41) ;  /* 0x0000045000017945 */ /* 0x000fe20003800200 */
[----:B------:R-:W-:-:S04]  /*1750*/  LOP3.LUT R26, R5, 0x7ff00000, RZ, 0xc0, !PT ;  /* 0x7ff00000051a7812 */ /* 0x000fc800078ec0ff */
[----:B------:R-:W-:-:S04]  /*1760*/  ISETP.GE.U32.AND P0, PT, R26, 0x3f800000, PT ;  /* 0x3f8000001a00780c */ /* 0x000fc80003f06070 */
[----:B------:R-:W-:-:S04]  /*1770*/  SEL R27, R27, 0x63400000, !P0 ;  /* 0x634000001b1b7807 */ /* 0x000fc80004000000 */
[----:B------:R-:W-:Y:S01]  /*1780*/  @!P1 LOP3.LUT R24, R27, 0x80000000, R5, 0xf8, !PT ;  /* 0x800000001b189812 */ /* 0x000fe200078ef805 */
[----:B0-----:R-:W-:-:S03]  /*1790*/  DFMA R20, R2, -R6, 1 ;  /* 0x3ff000000214742b */ /* 0x001fc60000000806 */
[----:B------:R-:W-:Y:S01]  /*17a0*/  @!P1 LOP3.LUT R25, R24, 0x100000, RZ, 0xfc, !PT ;  /* 0x0010000018199812 */ /* 0x000fe200078efcff */
[----:B------:R-:W-:-:S04]  /*17b0*/  @!P1 IMAD.MOV.U32 R24, RZ, RZ, RZ ;  /* 0x000000ffff189224 */ /* 0x000fc800078e00ff */
[----:B------:R-:W-:-:S08]  /*17c0*/  DFMA R20, R20, R20, R20 ;  /* 0x000000141414722b */ /* 0x000fd00000000014 */
[----:B------:R-:W-:Y:S01]  /*17d0*/  DFMA R2, R2, R20, R2 ;  /* 0x000000140202722b */ /* 0x000fe20000000002 */
[----:B------:R-:W-:Y:S02]  /*17e0*/  LOP3.LUT R21, R27, 0x800fffff, R5, 0xf8, !PT ;  /* 0x800fffff1b157812 */ /* 0x000fe400078ef805 */
[----:B------:R-:W-:-:S05]  /*17f0*/  MOV R20, R4 ;  /* 0x0000000400147202 */ /* 0x000fca0000000f00 */
[----:B------:R-:W-:Y:S02]  /*1800*/  DFMA R22, R2, -R6, 1 ;  /* 0x3ff000000216742b */ /* 0x000fe40000000806 */
[----:B------:R-:W-:-:S06]  /*1810*/  @!P1 DFMA R20, R20, 2, -R24 ;  /* 0x400000001414982b */ /* 0x000fcc0000000818 */
[----:B------:R-:W-:-:S08]  /*1820*/  DFMA R2, R2, R22, R2 ;  /* 0x000000160202722b */ /* 0x000fd00000000002 */
[----:B------:R-:W-:-:S08]  /*1830*/  DMUL R22, R2, R20 ;  /* 0x0000001402167228 */ /* 0x000fd00000000000 */
[----:B------:R-:W-:-:S08]  /*1840*/  DFMA R24, R22, -R6, R20 ;  /* 0x800000061618722b */ /* 0x000fd00000000014 */
[----:B------:R-:W-:Y:S01]  /*1850*/  DFMA R24, R2, R24, R22 ;  /* 0x000000180218722b */ /* 0x000fe20000000016 */
[----:B------:R-:W-:Y:S01]  /*1860*/  MOV R22, R26 ;  /* 0x0000001a00167202 */ /* 0x000fe20000000f00 */
[----:B------:R-:W-:Y:S01]  /*1870*/  HFMA2 R23, -RZ, RZ, 1.875, 0 ;  /* 0x3f800000ff177431 */ /* 0x000fe200000001ff */
[----:B------:R-:W-:-:S05]  /*1880*/  @!P1 LOP3.LUT R22, R21, 0x7ff00000, RZ, 0xc0, !PT ;  /* 0x7ff0000015169812 */ /* 0x000fca00078ec0ff */
[----:B------:R-:W-:-:S05]  /*1890*/  VIADD R2, R22, 0xffffffff ;  /* 0xffffffff16027836 */ /* 0x000fca0000000000 */
[----:B------:R-:W-:Y:S01]  /*18a0*/  ISETP.GT.U32.AND P0, PT, R2, 0x7feffffe, PT ;  /* 0x7feffffe0200780c */ /* 0x000fe20003f04070 */
[----:B------:R-:W-:-:S05]  /*18b0*/  VIADD R2, R23, 0xffffffff ;  /* 0xffffffff17027836 */ /* 0x000fca0000000000 */
[----:B------:R-:W-:-:S13]  /*18c0*/  ISETP.GT.U32.OR P0, PT, R2, 0x7feffffe, P0 ;  /* 0x7feffffe0200780c */ /* 0x000fda0000704470 */
[----:B------:R-:W-:Y:S05]  /*18d0*/  @P0 BRA `(.L_x_42) ;  /* 0x0000000000680947 */ /* 0x000fea0003800000 */
[----:B------:R-:W-:Y:S01]  /*18e0*/  MOV R3, 0x3f800000 ;  /* 0x3f80000000037802 */ /* 0x000fe20000000f00 */
[----:B------:R-:W-:-:S03]  /*18f0*/  IMAD.MOV.U32 R4, RZ, RZ, RZ ;  /* 0x000000ffff047224 */ /* 0x000fc600078e00ff */
[----:B------:R-:W-:-:S04]  /*1900*/  VIADDMNMX R26, R26, -R3, 0xb9600000, !PT ;  /* 0xb96000001a1a7446 */ /* 0x000fc80007800903 */
[----:B------:R-:W-:-:S05]  /*1910*/  VIMNMX R26, PT, PT, R26, 0x46a00000, PT ;  /* 0x46a000001a1a7848 */ /* 0x000fca0003fe0100 */
[----:B------:R-:W-:-:S05]  /*1920*/  IMAD.IADD R27, R26, 0x1, -R27 ;  /* 0x000000011a1b7824 */ /* 0x000fca00078e0a1b */
[----:B------:R-:W-:-:S06]  /*1930*/  IADD3 R5, PT, PT, R27, 0x7fe00000, RZ ;  /* 0x7fe000001b057810 */ /* 0x000fcc0007ffe0ff */
[----:B------:R-:W-:-:S10]  /*1940*/  DMUL R2, R24, R4 ;  /* 0x0000000418027228 */ /* 0x000fd40000000000 */
[----:B------:R-:W-:-:S13]  /*1950*/  FSETP.GTU.AND P0, PT, |R3|, 1.469367938527859385e-39, PT ;  /* 0x001000000300780b */ /* 0x000fda0003f0c200 */
[----:B------:R-:W-:Y:S05]  /*1960*/  @P0 BRA `(.L_x_43) ;  /* 0x0000000000880947 */ /* 0x000fea0003800000 */
[----:B------:R-:W-:Y:S01]  /*1970*/  DFMA R6, R24, -R6, R20 ;  /* 0x800000061806722b */ /* 0x000fe20000000014 */
[----:B------:R-:W-:-:S09]  /*1980*/  MOV R20, RZ ;  /* 0x000000ff00147202 */ /* 0x000fd20000000f00 */
[C---:B------:R-:W-:Y:S02]  /*1990*/  FSETP.NEU.AND P0, PT, R7.reuse, RZ, PT ;  /* 0x000000ff0700720b */ /* 0x040fe40003f0d000 */
[----:B------:R-:W-:-:S04]  /*19a0*/  LOP3.LUT R4, R7, 0x3f8ee213, RZ, 0x3c, !PT ;  /* 0x3f8ee21307047812 */ /* 0x000fc800078e3cff */
[----:B------:R-:W-:-:S04]  /*19b0*/  LOP3.LUT R4, R4, 0x80000000, RZ, 0xc0, !PT ;  /* 0x8000000004047812 */ /* 0x000fc800078ec0ff */
[----:B------:R-:W-:-:S03]  /*19c0*/  LOP3.LUT R21, R4, R5, RZ, 0xfc, !PT ;  /* 0x0000000504157212 */ /* 0x000fc600078efcff */
[----:B------:R-:W-:Y:S05]  /*19d0*/  @!P0 BRA `(.L_x_43) ;  /* 0x00000000006c8947 */ /* 0x000fea0003800000 */
[----:B------:R-:W-:Y:S01]  /*19e0*/  IMAD.MOV R7, RZ, RZ, -R27 ;  /* 0x000000ffff077224 */ /* 0x000fe200078e0a1b */
[----:B------:R-:W-:Y:S01]  /*19f0*/  MOV R6, RZ ;  /* 0x000000ff00067202 */ /* 0x000fe20000000f00 */
[----:B------:R-:W-:Y:S01]  /*1a00*/  DMUL.RP R20, R24, R20 ;  /* 0x0000001418147228 */ /* 0x000fe20000008000 */
[----:B------:R-:W-:-:S04]  /*1a10*/  IADD3 R27, PT, PT, -R27, -0x43300000, RZ ;  /* 0xbcd000001b1b7810 */ /* 0x000fc80007ffe1ff */
[----:B------:R-:W-:-:S05]  /*1a20*/  DFMA R6, R2, -R6, R24 ;  /* 0x800000060206722b */ /* 0x000fca0000000018 */
[----:B------:R-:W-:-:S05]  /*1a30*/  LOP3.LUT R5, R21, R4, RZ, 0x3c, !PT ;  /* 0x0000000415057212 */ /* 0x000fca00078e3cff */
[----:B------:R-:W-:-:S04]  /*1a40*/  FSETP.NEU.AND P0, PT, |R7|, R27, PT ;  /* 0x0000001b0700720b */ /* 0x000fc80003f0d200 */
[----:B------:R-:W-:Y:S02]  /*1a50*/  FSEL R2, R20, R2, !P0 ;  /* 0x0000000214027208 */ /* 0x000fe40004000000 */
[----:B------:R-:W-:Y:S01]  /*1a60*/  FSEL R3, R5, R3, !P0 ;  /* 0x0000000305037208 */ /* 0x000fe20004000000 */
[----:B------:R-:W-:Y:S06]  /*1a70*/  BRA `(.L_x_43) ;  /* 0x0000000000447947 */ /* 0x000fec0003800000 */
.L_x_42:
[----:B------:R-:W-:-:S14]  /*1a80*/  DSETP.NAN.AND P0, PT, R4, R4, PT ;  /* 0x000000040400722a */ /* 0x000fdc0003f08000 */
[----:B------:R-:W-:Y:S05]  /*1a90*/  @P0 BRA `(.L_x_44) ;  /* 0x0000000000340947 */ /* 0x000fea0003800000 */
[----:B------:R-:W-:Y:S01]  /*1aa0*/  ISETP.NE.AND P0, PT, R22, R23, PT ;  /* 0x000000171600720c */ /* 0x000fe20003f05270 */
[----:B------:R-:W-:Y:S01]  /*1ab0*/  IMAD.MOV.U32 R2, RZ, RZ, 0x0 ;  /* 0x00000000ff027424 */ /* 0x000fe200078e00ff */
[----:B------:R-:W-:-:S11]  /*1ac0*/  MOV R3, 0xfff80000 ;  /* 0xfff8000000037802 */ /* 0x000fd60000000f00 */
[----:B------:R-:W-:Y:S05]  /*1ad0*/  @!P0 BRA `(.L_x_43) ;  /* 0x00000000002c8947 */ /* 0x000fea0003800000 */
[----:B------:R-:W-:Y:S02]  /*1ae0*/  ISETP.NE.AND P0, PT, R22, 0x7ff00000, PT ;  /* 0x7ff000001600780c */ /* 0x000fe40003f05270 */
[----:B------:R-:W-:Y:S02]  /*1af0*/  LOP3.LUT R4, R5, 0x3f8ee213, RZ, 0x3c, !PT ;  /* 0x3f8ee21305047812 */ /* 0x000fe400078e3cff */
[----:B------:R-:W-:Y:S02]  /*1b00*/  ISETP.EQ.OR P0, PT, R23, RZ, !P0 ;  /* 0x000000ff1700720c */ /* 0x000fe40004702670 */
[----:B------:R-:W-:-:S11]  /*1b10*/  LOP3.LUT R3, R4, 0x80000000, RZ, 0xc0, !PT ;  /* 0x8000000004037812 */ /* 0x000fd600078ec0ff */
[----:B------:R-:W-:Y:S01]  /*1b20*/  @P0 LOP3.LUT R4, R3, 0x7ff00000, RZ, 0xfc, !PT ;  /* 0x7ff0000003040812 */ /* 0x000fe200078efcff */
[----:B------:R-:W-:Y:S01]  /*1b30*/  @!P0 IMAD.MOV.U32 R2, RZ, RZ, RZ ;  /* 0x000000ffff028224 */ /* 0x000fe200078e00ff */
[----:B------:R-:W-:-:S03]  /*1b40*/  @P0 MOV R2, RZ ;  /* 0x000000ff00020202 */ /* 0x000fc60000000f00 */
[----:B------:R-:W-:Y:S01]  /*1b50*/  @P0 IMAD.MOV.U32 R3, RZ, RZ, R4 ;  /* 0x000000ffff030224 */ /* 0x000fe200078e0004 */
[----:B------:R-:W-:Y:S06]  /*1b60*/  BRA `(.L_x_43) ;  /* 0x0000000000087947 */ /* 0x000fec0003800000 */
.L_x_44:
[----:B------:R-:W-:Y:S02]  /*1b70*/  LOP3.LUT R3, R5, 0x80000, RZ, 0xfc, !PT ;  /* 0x0008000005037812 */ /* 0x000fe400078efcff */
[----:B------:R-:W-:-:S07]  /*1b80*/  MOV R2, R4 ;  /* 0x0000000400027202 */ /* 0x000fce0000000f00 */
.L_x_43:
[----:B------:R-:W-:Y:S05]  /*1b90*/  BSYNC.RECONVERGENT B1 ;  /* 0x0000000000017941 */ /* 0x000fea0003800200 */
.L_x_41:
[----:B------:R-:W-:Y:S01]  /*1ba0*/  MOV R5, R3 ;  /* 0x0000000300057202 */ /* 0x000fe20000000f00 */
[----:B------:R-:W-:Y:S02]  /*1bb0*/  HFMA2 R3, -RZ, RZ, 0, 0 ;  /* 0x00000000ff037431 */ /* 0x000fe400000001ff */
[----:B------:R-:W-:Y:S02]  /*1bc0*/  IMAD.MOV.U32 R4, RZ, RZ, R2 ;  /* 0x000000ffff047224 */ /* 0x000fe400078e0002 */
[----:B------:R-:W-:-:S04]  /*1bd0*/  IMAD.MOV.U32 R2, RZ, RZ, R0 ;  /* 0x000000ffff027224 */ /* 0x000fc800078e0000 */
[----:B------:R-:W-:Y:S05]  /*1be0*/  RET.REL.NODEC R2 `(_Z19cuda_fit_acf_kernelPK9complex_tPfS2_S2_S2_S2_S2_Piii) ;  /* 0xffffffe402047950 */ /* 0x000fea0003c3ffff */
        .weak           $__internal_1_$__cuda_sm20_sqrt_rn_f32_slowpath
        .type           $__internal_1_$__cuda_sm20_sqrt_rn_f32_slowpath,@function
        .size           $__internal_1_$__cuda_sm20_sqrt_rn_f32_slowpath,($__internal_2_$__cuda_sm3x_div_rn_noftz_f32_slowpath - $__internal_1_$__cuda_sm20_sqrt_rn_f32_slowpath)
$__internal_1_$__cuda_sm20_sqrt_rn_f32_slowpath:
[----:B------:R-:W-:-:S13]  /*1bf0*/  LOP3.LUT P0, RZ, R0, 0x7fffffff, RZ, 0xc0, !PT ;  /* 0x7fffffff00ff7812 */ /* 0x000fda000780c0ff */
[----:B------:R-:W-:Y:S01]  /*1c00*/  @!P0 IMAD.MOV.U32 R2, RZ, RZ, R0 ;  /* 0x000000ffff028224 */ /* 0x000fe200078e0000 */
[----:B------:R-:W-:Y:S06]  /*1c10*/  @!P0 BRA `(.L_x_45) ;  /* 0x0000000000408947 */ /* 0x000fec0003800000 */
[----:B------:R-:W-:-:S13]  /*1c20*/  FSETP.GEU.FTZ.AND P0, PT, R0, RZ, PT ;  /* 0x000000ff0000720b */ /* 0x000fda0003f1e000 */
[----:B------:R-:W-:Y:S01]  /*1c30*/  @!P0 MOV R2, 0x7fffffff ;  /* 0x7fffffff00028802 */ /* 0x000fe20000000f00 */
[----:B------:R-:W-:Y:S06]  /*1c40*/  @!P0 BRA `(.L_x_45) ;  /* 0x0000000000348947 */ /* 0x000fec0003800000 */
[----:B------:R-:W-:-:S13]  /*1c50*/  FSETP.GTU.FTZ.AND P0, PT, |R0|, +INF , PT ;  /* 0x7f8000000000780b */ /* 0x000fda0003f1c200 */
[----:B------:R-:W-:Y:S01]  /*1c60*/  @P0 FADD.FTZ R2, R0, 1 ;  /* 0x3f80000000020421 */ /* 0x000fe20000010000 */
[----:B------:R-:W-:Y:S06]  /*1c70*/  @P0 BRA `(.L_x_45) ;  /* 0x0000000000280947 */ /* 0x000fec0003800000 */
[----:B------:R-:W-:-:S13]  /*1c80*/  FSETP.NEU.FTZ.AND P0, PT, |R0|, +INF , PT ;  /* 0x7f8000000000780b */ /* 0x000fda0003f1d200 */
[----:B------:R-:W-:-:S04]  /*1c90*/  @P0 FFMA R4, R0, 1.84467440737095516160e+19, RZ ;  /* 0x5f80000000040823 */ /* 0x000fc800000000ff */
[----:B------:R-:W0:Y:S02]  /*1ca0*/  @P0 MUFU.RSQ R5, R4 ;  /* 0x0000000400050308 */ /* 0x000e240000001400 */
[----:B0-----:R-:W-:Y:S01]  /*1cb0*/  @P0 FMUL.FTZ R7, R4, R5 ;  /* 0x0000000504070220 */ /* 0x001fe20000410000 */
[----:B------:R-:W-:-:S03]  /*1cc0*/  @P0 FMUL.FTZ R5, R5, 0.5 ;  /* 0x3f00000005050820 */ /* 0x000fc60000410000 */
[----:B------:R-:W-:-:S04]  /*1cd0*/  @P0 FADD.FTZ R2, -R7, -RZ ;  /* 0x800000ff07020221 */ /* 0x000fc80000010100 */
[----:B------:R-:W-:Y:S01]  /*1ce0*/  @P0 FFMA R6, R7, R2, R4 ;  /* 0x0000000207060223 */ /* 0x000fe20000000004 */
[----:B------:R-:W-:-:S03]  /*1cf0*/  @!P0 IMAD.MOV.U32 R2, RZ, RZ, R0 ;  /* 0x000000ffff028224 */ /* 0x000fc600078e0000 */
[----:B------:R-:W-:-:S04]  /*1d00*/  @P0 FFMA R5, R6, R5, R7 ;  /* 0x0000000506050223 */ /* 0x000fc80000000007 */
[----:B------:R-:W-:-:S07]  /*1d10*/  @P0 FMUL.FTZ R2, R5, 2.3283064365386962891e-10 ;  /* 0x2f80000005020820 */ /* 0x000fce0000410000 */
.L_x_45:
[----:B------:R-:W-:Y:S01]  /*1d20*/  MOV R4, R18 ;  /* 0x0000001200047202 */ /* 0x000fe20000000f00 */
[----:B------:R-:W-:-:S04]  /*1d30*/  IMAD.MOV.U32 R5, RZ, RZ, 0x0 ;  /* 0x00000000ff057424 */ /* 0x000fc800078e00ff */
[----:B------:R-:W-:Y:S05]  /*1d40*/  RET.REL.NODEC R4 `(_Z19cuda_fit_acf_kernelPK9complex_tPfS2_S2_S2_S2_S2_Piii) ;  /* 0xffffffe004ac7950 */ /* 0x000fea0003c3ffff */
        .weak           $__internal_2_$__cuda_sm3x_div_rn_noftz_f32_slowpath
        .type           $__internal_2_$__cuda_sm3x_div_rn_noftz_f32_slowpath,@function
        .size           $__internal_2_$__cuda_sm3x_div_rn_noftz_f32_slowpath,(.L_x_60 - $__internal_2_$__cuda_sm3x_div_rn_noftz_f32_slowpath)
$__internal_2_$__cuda_sm3x_div_rn_noftz_f32_slowpath:
[----:B------:R-:W-:Y:S01]  /*1d50*/  SHF.R.U32.HI R20, RZ, 0x17, R3 ;  /* 0x00000017ff147819 */ /* 0x000fe20000011603 */
[----:B------:R-:W-:Y:S01]  /*1d60*/  BSSY.RECONVERGENT B2, `(.L_x_46) ;  /* 0x0000063000027945 */ /* 0x000fe20003800200 */
[----:B------:R-:W-:Y:S02]  /*1d70*/  SHF.R.U32.HI R23, RZ, 0x17, R0 ;  /* 0x00000017ff177819 */ /* 0x000fe40000011600 */
[----:B------:R-:W-:Y:S02]  /*1d80*/  LOP3.LUT R20, R20, 0xff, RZ, 0xc0, !PT ;  /* 0x000000ff14147812 */ /* 0x000fe400078ec0ff */
[----:B------:R-:W-:Y:S02]  /*1d90*/  LOP3.LUT R23, R23, 0xff, RZ, 0xc0, !PT ;  /* 0x000000ff17177812 */ /* 0x000fe400078ec0ff */
[----:B------:R-:W-:Y:S02]  /*1da0*/  IADD3 R25, PT, PT, R20, -0x1, RZ ;  /* 0xffffffff14197810 */ /* 0x000fe40007ffe0ff */
[----:B------:R-:W-:Y:S01]  /*1db0*/  MOV R27, R3 ;  /* 0x00000003001b7202 */ /* 0x000fe20000000f00 */
[----:B------:R-:W-:Y:S01]  /*1dc0*/  VIADD R24, R23, 0xffffffff ;  /* 0xffffffff17187836 */ /* 0x000fe20000000000 */
[----:B------:R-:W-:-:S04]  /*1dd0*/  ISETP.GT.U32.AND P0, PT, R25, 0xfd, PT ;  /* 0x000000fd1900780c */ /* 0x000fc80003f04070 */
[----:B------:R-:W-:-:S13]  /*1de0*/  ISETP.GT.U32.OR P0, PT, R24, 0xfd, P0 ;  /* 0x000000fd1800780c */ /* 0x000fda0000704470 */
[----:B------:R-:W-:Y:S01]  /*1df0*/  @!P0 IMAD.MOV.U32 R6, RZ, RZ, RZ ;  /* 0x000000ffff068224 */ /* 0x000fe200078e00ff */
[----:B------:R-:W-:Y:S06]  /*1e00*/  @!P0 BRA `(.L_x_47) ;  /* 0x00000000005c8947 */ /* 0x000fec0003800000 */
[----:B------:R-:W-:Y:S02]  /*1e10*/  FSETP.GTU.FTZ.AND P0, PT, |R0|, +INF , PT ;  /* 0x7f8000000000780b */ /* 0x000fe40003f1c200 */
[----:B------:R-:W-:-:S04]  /*1e20*/  FSETP.GTU.FTZ.AND P1, PT, |R3|, +INF , PT ;  /* 0x7f8000000300780b */ /* 0x000fc80003f3c200 */
[----:B------:R-:W-:-:S13]  /*1e30*/  PLOP3.LUT P0, PT, P0, P1, PT, 0xf8, 0x8f ;  /* 0x00000000008f781c */ /* 0x000fda0000703f70 */
[----:B------:R-:W-:Y:S05]  /*1e40*/  @P0 BRA `(.L_x_48) ;  /* 0x00000004004c0947 */ /* 0x000fea0003800000 */
[----:B------:R-:W-:-:S13]  /*1e50*/  LOP3.LUT P0, RZ, R27, 0x7fffffff, R0, 0xc8, !PT ;  /* 0x7fffffff1bff7812 */ /* 0x000fda000780c800 */
[----:B------:R-:W-:Y:S05]  /*1e60*/  @!P0 BRA `(.L_x_49) ;  /* 0x00000004003c8947 */ /* 0x000fea0003800000 */
[C---:B------:R-:W-:Y:S02]  /*1e70*/  FSETP.NEU.FTZ.AND P4, PT, |R0|.reuse, +INF , PT ;  /* 0x7f8000000000780b */ /* 0x040fe40003f9d200 */
[----:B------:R-:W-:Y:S02]  /*1e80*/  FSETP.NEU.FTZ.AND P1, PT, |R3|, +INF , PT ;  /* 0x7f8000000300780b */ /* 0x000fe40003f3d200 */
[----:B------:R-:W-:-:S11]  /*1e90*/  FSETP.NEU.FTZ.AND P0, PT, |R0|, +INF , PT ;  /* 0x7f8000000000780b */ /* 0x000fd60003f1d200 */
[----:B------:R-:W-:Y:S05]  /*1ea0*/  @!P1 BRA !P4, `(.L_x_49) ;  /* 0x00000004002c9947 */ /* 0x000fea0006000000 */
[----:B------:R-:W-:-:S04]  /*1eb0*/  LOP3.LUT P4, RZ, R0, 0x7fffffff, RZ, 0xc0, !PT ;  /* 0x7fffffff00ff7812 */ /* 0x000fc8000788c0ff */
[----:B------:R-:W-:-:S13]  /*1ec0*/  PLOP3.LUT P1, PT, P1, P4, PT, 0x2f, 0xf2 ;  /* 0x0000000000f2781c */ /* 0x000fda0000f28577 */
[----:B------:R-:W-:Y:S05]  /*1ed0*/  @P1 BRA `(.L_x_50) ;  /* 0x0000000400181947 */ /* 0x000fea0003800000 */
[----:B------:R-:W-:-:S04]  /*1ee0*/  LOP3.LUT P1, RZ, R27, 0x7fffffff, RZ, 0xc0, !PT ;  /* 0x7fffffff1bff7812 */ /* 0x000fc8000782c0ff */
[----:B------:R-:W-:-:S13]  /*1ef0*/  PLOP3.LUT P0, PT, P0, P1, PT, 0x2f, 0xf2 ;  /* 0x0000000000f2781c */ /* 0x000fda0000702577 */
[----:B------:R-:W-:Y:S05]  /*1f00*/  @P0 BRA `(.L_x_51) ;  /* 0x0000000400000947 */ /* 0x000fea0003800000 */
[----:B------:R-:W-:Y:S02]  /*1f10*/  ISETP.GE.AND P0, PT, R24, RZ, PT ;  /* 0x000000ff1800720c */ /* 0x000fe40003f06270 */
[----:B------:R-:W-:-:S11]  /*1f20*/  ISETP.GE.AND P1, PT, R25, RZ, PT ;  /* 0x000000ff1900720c */ /* 0x000fd60003f26270 */
[----:B------:R-:W-:Y:S01]  /*1f30*/  @P0 MOV R6, RZ ;  /* 0x000000ff00060202 */ /* 0x000fe20000000f00 */
[----:B------:R-:W-:Y:S02]  /*1f40*/  @!P0 IMAD.MOV.U32 R6, RZ, RZ, -0x40 ;  /* 0xffffffc0ff068424 */ /* 0x000fe400078e00ff */
[----:B------:R-:W-:Y:S01]  /*1f50*/  @!P0 FFMA R0, R0, 1.84467440737095516160e+19, RZ ;  /* 0x5f80000000008823 */ /* 0x000fe200000000ff */
[----:B------:R-:W-:Y:S02]  /*1f60*/  @!P1 FFMA R27, R3, 1.84467440737095516160e+19, RZ ;  /* 0x5f800000031b9823 */ /* 0x000fe400000000ff */
[----:B------:R-:W-:-:S07]  /*1f70*/  @!P1 IADD3 R6, PT, PT, R6, 0x40, RZ ;  /* 0x0000004006069810 */ /* 0x000fce0007ffe0ff */
.L_x_47:
[----:B------:R-:W-:Y:S01]  /*1f80*/  LEA R24, R20, 0xc0800000, 0x17 ;  /* 0xc080000014187811 */ /* 0x000fe200078eb8ff */
[----:B------:R-:W-:Y:S01]  /*1f90*/  BSSY.RECONVERGENT B3, `(.L_x_52) ;  /* 0x0000036000037945 */ /* 0x000fe20003800200 */
[----:B------:R-:W-:-:S03]  /*1fa0*/  IADD3 R23, PT, PT, R23, -0x7f, RZ ;  /* 0xffffff8117177810 */ /* 0x000fc60007ffe0ff */
[----:B------:R-:W-:Y:S02]  /*1fb0*/  IMAD.IADD R26, R27, 0x1, -R24 ;  /* 0x000000011b1a7824 */ /* 0x000fe400078e0a18 */
[C---:B------:R-:W-:Y:S01]  /*1fc0*/  IMAD R0, R23.reuse, -0x800000, R0 ;  /* 0xff80000017007824 */ /* 0x040fe200078e0200 */
[----:B------:R-:W-:Y:S01]  /*1fd0*/  IADD3 R23, PT, PT, R23, 0x7f, -R20 ;  /* 0x0000007f17177810 */ /* 0x000fe20007ffe814 */
[----:B------:R-:W0:Y:S01]  /*1fe0*/  MUFU.RCP R24, R26 ;  /* 0x0000001a00187308 */ /* 0x000e220000001000 */
[----:B------:R-:W-:-:S03]  /*1ff0*/  FADD.FTZ R27, -R26, -RZ ;  /* 0x800000ff1a1b7221 */ /* 0x000fc60000010100 */
[----:B------:R-:W-:Y:S02]  /*2000*/  IMAD.IADD R23, R23, 0x1, R6 ;  /* 0x0000000117177824 */ /* 0x000fe400078e0206 */
[----:B0-----:R-:W-:-:S04]  /*2010*/  FFMA R25, R24, R27, 1 ;  /* 0x3f80000018197423 */ /* 0x001fc8000000001b */
[----:B------:R-:W-:-:S04]  /*2020*/  FFMA R25, R24, R25, R24 ;  /* 0x0000001918197223 */ /* 0x000fc80000000018 */
[----:B------:R-:W-:-:S04]  /*2030*/  FFMA R24, R0, R25, RZ ;  /* 0x0000001900187223 */ /* 0x000fc800000000ff */
[----:B------:R-:W-:-:S04]  /*2040*/  FFMA R28, R27, R24, R0 ;  /* 0x000000181b1c7223 */ /* 0x000fc80000000000 */
[----:B------:R-:W-:-:S04]  /*2050*/  FFMA R24, R25, R28, R24 ;  /* 0x0000001c19187223 */ /* 0x000fc80000000018 */
[----:B------:R-:W-:-:S04]  /*2060*/  FFMA R27, R27, R24, R0 ;  /* 0x000000181b1b7223 */ /* 0x000fc80000000000 */
[----:B------:R-:W-:-:S05]  /*2070*/  FFMA R0, R25, R27, R24 ;  /* 0x0000001b19007223 */ /* 0x000fca0000000018 */
[----:B------:R-:W-:-:S04]  /*2080*/  SHF.R.U32.HI R20, RZ, 0x17, R0 ;  /* 0x00000017ff147819 */ /* 0x000fc80000011600 */
[----:B------:R-:W-:-:S04]  /*2090*/  LOP3.LUT R6, R20, 0xff, RZ, 0xc0, !PT ;  /* 0x000000ff14067812 */ /* 0x000fc800078ec0ff */
[----:B------:R-:W-:-:S05]  /*20a0*/  IADD3 R6, PT, PT, R6, R23, RZ ;  /* 0x0000001706067210 */ /* 0x000fca0007ffe0ff */
[----:B------:R-:W-:-:S05]  /*20b0*/  VIADD R20, R6, 0xffffffff ;  /* 0xffffffff06147836 */ /* 0x000fca0000000000 */
[----:B------:R-:W-:-:S13]  /*20c0*/  ISETP.GE.U32.AND P0, PT, R20, 0xfe, PT ;  /* 0x000000fe1400780c */ /* 0x000fda0003f06070 */
[----:B------:R-:W-:Y:S05]  /*20d0*/  @!P0 BRA `(.L_x_53) ;  /* 0x0000000000808947 */ /* 0x000fea0003800000 */
[----:B------:R-:W-:-:S13]  /*20e0*/  ISETP.GT.AND P0, PT, R6, 0xfe, PT ;  /* 0x000000fe0600780c */ /* 0x000fda0003f04270 */
[----:B------:R-:W-:Y:S05]  /*20f0*/  @P0 BRA `(.L_x_54) ;  /* 0x00000000006c0947 */ /* 0x000fea0003800000 */
[----:B------:R-:W-:-:S13]  /*2100*/  ISETP.GE.AND P0, PT, R6, 0x1, PT ;  /* 0x000000010600780c */ /* 0x000fda0003f06270 */
[----:B------:R-:W-:Y:S05]  /*2110*/  @P0 BRA `(.L_x_55) ;  /* 0x0000000000740947 */ /* 0x000fea0003800000 */
[----:B------:R-:W-:Y:S02]  /*2120*/  ISETP.GE.AND P0, PT, R6, -0x18, PT ;  /* 0xffffffe80600780c */ /* 0x000fe40003f06270 */
[----:B------:R-:W-:-:S11]  /*2130*/  LOP3.LUT R0, R0, 0x80000000, RZ, 0xc0, !PT ;  /* 0x8000000000007812 */ /* 0x000fd600078ec0ff */
[----:B------:R-:W-:Y:S05]  /*2140*/  @!P0 BRA `(.L_x_55) ;  /* 0x0000000000688947 */ /* 0x000fea0003800000 */
[CCC-:B------:R-:W-:Y:S01]  /*2150*/  FFMA.RZ R23, R25.reuse, R27.reuse, R24.reuse ;  /* 0x0000001b19177223 */ /* 0x1c0fe2000000c018 */
[CCC-:B------:R-:W-:Y:S01]  /*2160*/  FFMA.RP R20, R25.reuse, R27.reuse, R24.reuse ;  /* 0x0000001b19147223 */ /* 0x1c0fe20000008018 */
[----:B------:R-:W-:Y:S01]  /*2170*/  FFMA.RM R25, R25, R27, R24 ;  /* 0x0000001b19197223 */ /* 0x000fe20000004018 */
[C---:B------:R-:W-:Y:S02]  /*2180*/  IADD3 R24, PT, PT, R6.reuse, 0x20, RZ ;  /* 0x0000002006187810 */ /* 0x040fe40007ffe0ff */
[----:B------:R-:W-:Y:S02]  /*2190*/  LOP3.LUT R23, R23, 0x7fffff, RZ, 0xc0, !PT ;  /* 0x007fffff17177812 */ /* 0x000fe400078ec0ff */
[C---:B------:R-:W-:Y:S02]  /*21a0*/  ISETP.NE.AND P4, PT, R6.reuse, RZ, PT ;  /* 0x000000ff0600720c */ /* 0x040fe40003f85270 */
[----:B------:R-:W-:Y:S02]  /*21b0*/  LOP3.LUT R23, R23, 0x800000, RZ, 0xfc, !PT ;  /* 0x0080000017177812 */ /* 0x000fe400078efcff */
[----:B------:R-:W-:Y:S01]  /*21c0*/  ISETP.NE.AND P1, PT, R6, RZ, PT ;  /* 0x000000ff0600720c */ /* 0x000fe20003f25270 */
[----:B------:R-:W-:Y:S01]  /*21d0*/  IMAD.MOV R6, RZ, RZ, -R6 ;  /* 0x000000ffff067224 */ /* 0x000fe200078e0a06 */
[----:B------:R-:W-:-:S02]  /*21e0*/  SHF.L.U32 R24, R23, R24, RZ ;  /* 0x0000001817187219 */ /* 0x000fc400000006ff */
[----:B------:R-:W-:Y:S02]  /*21f0*/  FSETP.NEU.FTZ.AND P0, PT, R20, R25, PT ;  /* 0x000000191400720b */ /* 0x000fe40003f1d000 */
[----:B------:R-:W-:Y:S02]  /*2200*/  SEL R6, R6, RZ, P4 ;  /* 0x000000ff06067207 */ /* 0x000fe40002000000 */
[----:B------:R-:W-:Y:S02]  /*2210*/  ISETP.NE.AND P1, PT, R24, RZ, P1 ;  /* 0x000000ff1800720c */ /* 0x000fe40000f25270 */
[----:B------:R-:W-:Y:S02]  /*2220*/  SHF.R.U32.HI R6, RZ, R6, R23 ;  /* 0x00000006ff067219 */ /* 0x000fe40000011617 */
[----:B------:R-:W-:Y:S02]  /*2230*/  PLOP3.LUT P0, PT, P0, P1, PT, 0xf8, 0x8f ;  /* 0x00000000008f781c */ /* 0x000fe40000703f70 */
[----:B------:R-:W-:-:S02]  /*2240*/  SHF.R.U32.HI R23, RZ, 0x1, R6 ;  /* 0x00000001ff177819 */ /* 0x000fc40000011606 */
[----:B------:R-:W-:-:S04]  /*2250*/  SEL R20, RZ, 0x1, !P0 ;  /* 0x00000001ff147807 */ /* 0x000fc80004000000 */
[----:B------:R-:W-:-:S04]  /*2260*/  LOP3.LUT R25, R20, 0x1, R23, 0xf8, !PT ;  /* 0x0000000114197812 */ /* 0x000fc800078ef817 */
[----:B------:R-:W-:-:S04]  /*2270*/  LOP3.LUT R6, R25, R6, RZ, 0xc0, !PT ;  /* 0x0000000619067212 */ /* 0x000fc800078ec0ff */
[----:B------:R-:W-:-:S04]  /*2280*/  IADD3 R23, PT, PT, R23, R6, RZ ;  /* 0x0000000617177210 */ /* 0x000fc80007ffe0ff */
[----:B------:R-:W-:Y:S01]  /*2290*/  LOP3.LUT R0, R23, R0, RZ, 0xfc, !PT ;  /* 0x0000000017007212 */ /* 0x000fe200078efcff */
[----:B------:R-:W-:Y:S06]  /*22a0*/  BRA `(.L_x_55) ;  /* 0x0000000000107947 */ /* 0x000fec0003800000 */
.L_x_54:
[----:B------:R-:W-:-:S04]  /*22b0*/  LOP3.LUT R0, R0, 0x80000000, RZ, 0xc0, !PT ;  /* 0x8000000000007812 */ /* 0x000fc800078ec0ff */
[----:B------:R-:W-:Y:S01]  /*22c0*/  LOP3.LUT R0, R0, 0x7f800000, RZ, 0xfc, !PT ;  /* 0x7f80000000007812 */ /* 0x000fe200078efcff */
[----:B------:R-:W-:Y:S06]  /*22d0*/  BRA `(.L_x_55) ;  /* 0x0000000000047947 */ /* 0x000fec0003800000 */
.L_x_53:
[----:B------:R-:W-:-:S07]  /*22e0*/  IMAD R0, R23, 0x800000, R0 ;  /* 0x0080000017007824 */ /* 0x000fce00078e0200 */
.L_x_55:
[----:B------:R-:W-:Y:S05]  /*22f0*/  BSYNC.RECONVERGENT B3 ;  /* 0x0000000000037941 */ /* 0x000fea0003800200 */
.L_x_52:
[----:B------:R-:W-:Y:S05]  /*2300*/  BRA `(.L_x_56) ;  /* 0x0000000000207947 */ /* 0x000fea0003800000 */
.L_x_51:
[----:B------:R-:W-:-:S04]  /*2310*/  LOP3.LUT R0, R27, 0x80000000, R0, 0x48, !PT ;  /* 0x800000001b007812 */ /* 0x000fc800078e4800 */
[----:B------:R-:W-:Y:S01]  /*2320*/  LOP3.LUT R0, R0, 0x7f800000, RZ, 0xfc, !PT ;  /* 0x7f80000000007812 */ /* 0x000fe200078efcff */
[----:B------:R-:W-:Y:S06]  /*2330*/  BRA `(.L_x_56) ;  /* 0x0000000000147947 */ /* 0x000fec0003800000 */
.L_x_50:
[----:B------:R-:W-:Y:S01]  /*2340*/  LOP3.LUT R0, R27, 0x80000000, R0, 0x48, !PT ;  /* 0x800000001b007812 */ /* 0x000fe200078e4800 */
[----:B------:R-:W-:Y:S06]  /*2350*/  BRA `(.L_x_56) ;  /* 0x00000000000c7947 */ /* 0x000fec0003800000 */
.L_x_49:
[----:B------:R-:W0:Y:S01]  /*2360*/  MUFU.RSQ R0, -QNAN ;  /* 0xffc0000000007908 */ /* 0x000e220000001400 */
[----:B------:R-:W-:Y:S05]  /*2370*/  BRA `(.L_x_56) ;  /* 0x0000000000047947 */ /* 0x000fea0003800000 */
.L_x_48:
[----:B------:R-:W-:-:S07]  /*2380*/  FADD.FTZ R0, R0, R3 ;  /* 0x0000000300007221 */ /* 0x000fce0000010000 */
.L_x_56:
[----:B------:R-:W-:Y:S05]  /*2390*/  BSYNC.RECONVERGENT B2 ;  /* 0x0000000000027941 */ /* 0x000fea0003800200 */
.L_x_46:
[----:B------:R-:W-:-:S04]  /*23a0*/  HFMA2 R23, -RZ, RZ, 0, 0 ;  /* 0x00000000ff177431 */ /* 0x000fc800000001ff */
[----:B0-----:R-:W-:Y:S05]  /*23b0*/  RET.REL.NODEC R22 `(_Z19cuda_fit_acf_kernelPK9complex_tPfS2_S2_S2_S2_S2_Piii) ;  /* 0xffffffdc16107950 */ /* 0x001fea0003c3ffff */
.L_x_57:
        /* <DEDUP_REMOVED lines=12> */
.L_x_60:


//--------------------- .nv.shared._Z22cuda_statistics_kernelPKfS0_S0_PKiiPfS3_S3_Pi --------------------------
	.section	.nv.shared._Z22cuda_statistics_kernelPKfS0_S0_PKiiPfS3_S3_Pi,"aw",@nobits
	.sectionflags	@""
	.align	16
	.zero		1024


//--------------------- .nv.shared.reserved.0     --------------------------
	.section	.nv.shared.reserved.0,"aw",@nobits
	.weak		__nv_reservedSMEM_offset_0_alias
	.size		__nv_reservedSMEM_offset_0_alias, 0, 64
	.other		__nv_reservedSMEM_offset_0_alias,@"STO_CUDA_RESERVED_SHARED STV_DEFAULT"
__nv_reservedSMEM_offset_0_alias:
	.zero		0
	.zero		64


//--------------------- .nv.shared._Z19cuda_fit_acf_kernelPK9complex_tPfS2_S2_S2_S2_S2_Piii --------------------------
	.section	.nv.shared._Z19cuda_fit_acf_kernelPK9complex_tPfS2_S2_S2_S2_S2_Piii,"aw",@nobits
	.sectionflags	@""
	.align	16
	.zero		1024


//--------------------- .nv.constant0._Z22cuda_statistics_kernelPKfS0_S0_PKiiPfS3_S3_Pi --------------------------
	.section	.nv.constant0._Z22cuda_statistics_kernelPKfS0_S0_PKiiPfS3_S3_Pi,"a",@progbits
	.sectionflags	@""
	.align	4
.nv.constant0._Z22cuda_statistics_kernelPKfS0_S0_PKiiPfS3_S3_Pi:
	.zero		968


//--------------------- .nv.constant0._Z19cuda_fit_acf_kernelPK9complex_tPfS2_S2_S2_S2_S2_Piii --------------------------
	.section	.nv.constant0._Z19cuda_fit_acf_kernelPK9complex_tPfS2_S2_S2_S2_S2_Piii,"a",@progbits
	.sectionflags	@""
	.align	4
.nv.constant0._Z19cuda_fit_acf_kernelPK9complex_tPfS2_S2_S2_S2_S2_Piii:
	.zero		968


//--------------------- SYMBOLS --------------------------

	.type		.nv.reservedSmem.offset0,@object
	.size		.nv.reservedSmem.offset0,0x4
	.type		.nv.reservedSmem.cap,@object
	.size		.nv.reservedSmem.cap,0x4
